// auto-generated by cutlass_sweep.gemm — config: {"arch": "sm_90", "cluster_m": 2, "cluster_n": 1, "dtype": "bf16", "stages": 5, "tile_k": 128, "tile_m": 64, "tile_n": 128}
#include "cutlass/cutlass.h"
#include "cutlass/gemm/collective/collective_builder.hpp"
#include "cutlass/gemm/device/gemm_universal_adapter.h"
#include "cutlass/gemm/kernel/gemm_universal.hpp"
#include "cutlass/epilogue/collective/collective_builder.hpp"

using ElemA = cutlass::bfloat16_t;
using ElemB = cutlass::bfloat16_t;
using ElemCD = cutlass::bfloat16_t;
using Acc  = float;
using TileShape    = cute::Shape<cute::_64, cute::_128, cute::_128>;
using ClusterShape = cute::Shape<cute::_2, cute::_1, cute::_1>;

using CollectiveEpilogue = typename cutlass::epilogue::collective::CollectiveBuilder<
    cutlass::arch::Sm90, cutlass::arch::OpClassTensorOp,
    TileShape, ClusterShape,
    cutlass::epilogue::collective::EpilogueTileAuto,
    Acc, Acc,
    ElemCD, cutlass::layout::RowMajor, 128 / cutlass::sizeof_bits<ElemCD>::value,
    ElemCD, cutlass::layout::RowMajor, 128 / cutlass::sizeof_bits<ElemCD>::value,
    cutlass::epilogue::collective::EpilogueScheduleAuto
  >::CollectiveOp;

using CollectiveMainloop = typename cutlass::gemm::collective::CollectiveBuilder<
    cutlass::arch::Sm90, cutlass::arch::OpClassTensorOp,
    ElemA, cutlass::layout::RowMajor, 128 / cutlass::sizeof_bits<ElemA>::value,
    ElemB, cutlass::layout::ColumnMajor, 128 / cutlass::sizeof_bits<ElemB>::value,
    Acc,
    TileShape, ClusterShape,
    cutlass::gemm::collective::StageCount<5>,
    cutlass::gemm::collective::KernelScheduleAuto
  >::CollectiveOp;

using GemmKernel = cutlass::gemm::kernel::GemmUniversal<
    cute::Shape<int,int,int,int>,
    CollectiveMainloop,
    CollectiveEpilogue
>;
using Gemm = cutlass::gemm::device::GemmUniversalAdapter<GemmKernel>;

// Force the device kernel symbol into the cubin without needing a host main.
auto* _anchor = &cutlass::device_kernel<GemmKernel>;


// ===== COMPILED SASS (sm_90a) =====

	.target	sm_90a

	.elftype	@"ET_EXEC"


//--------------------- .note.nv.tkinfo           --------------------------
	.section	.note.nv.tkinfo,"",@"SHT_NOTE"
	.sectionflags	@"SHF_NOTE_NV_TKINFO"
	.tkinfo
        /*0018*/ 	.word	0x00000002
        /*0030*/ 	.string	""
        /*0030*/ 	.string	"ptxas"
        /*0030*/ 	.string	"Cuda compilation tools, release 13.0, V13.0.88"
        /*0030*/ 	.string	"Build cuda_13.0.r13.0/compiler.36424714_0"
        /*0030*/ 	.string	"-arch sm_90a -m 64 "



//--------------------- .note.nv.cuinfo           --------------------------
	.section	.note.nv.cuinfo,"",@"SHT_NOTE"
	.sectionflags	@"SHF_NOTE_NV_CUINFO"
        /*0018*/ 	.short	0x0002
        /*001a*/ 	.short	0x005a
        /*001c*/ 	.short	0x0082
	.zero		2


//--------------------- .nv.info                  --------------------------
	.section	.nv.info,"",@"SHT_CUDA_INFO"
	.align	4


	//----- nvinfo : EIATTR_REGCOUNT
	.align		4
        /*0000*/ 	.byte	0x04, 0x2f
        /*0002*/ 	.short	(.L_15 - .L_14)
	.align		4
.L_14:
        /*0004*/ 	.word	index@(_ZN7cutlass13device_kernelINS_4gemm6kernel13GemmUniversalIN4cute5tupleIJiiiiEEENS1_10collective13CollectiveMmaINS1_34MainloopSm90TmaGmmaWarpSpecializedILi5ENS5_IJNS4_1CILi2EEENSA_ILi1EEESC_EEENS1_32KernelTmaWarpSpecializedPingpongEEENS5_IJNSA_ILi64EEENSA_ILi128EEESH_EEENS_10bfloat16_tENS5_IJlSC_lEEESJ_SK_NS4_8TiledMMAINS4_8MMA_AtomIJNS4_4SM904GMMA28MMA_64x128x16_F32BF16BF16_SSILNSO_5MajorE0ELSQ_0ELNSO_7ScaleInE1ELSR_1EEEEEENS4_6LayoutINS5_IJSC_SC_SC_EEENS5_IJNSA_ILi0EEESW_SW_EEEEENS5_IJNS4_10UnderscoreESZ_SZ_EEEEENS4_13SM90_TMA_LOADENS4_14ComposedLayoutINS4_7SwizzleILi3ELi4ELi3EEENS4_18smem_ptr_flag_bitsILi16EEENSU_INS5_IJNSA_ILi8EEESG_EEENS5_IJSG_SC_EEEEEEEvNS4_8identityENS4_23SM90_TMA_LOAD_MULTICASTES1C_vS1D_EENS_8epilogue10collective6detail29Sm90TmaWarpSpecializedAdapterINS1H_15DefaultEpilogueISJ_SK_SK_NS1G_6thread17LinearCombinationISJ_Li1EffLNS1L_9ScaleType4KindE0ELNS_15FloatRoundStyleE2ESJ_EENS1_15EpilogueDefaultEEEEEvvEEEEvNT_6ParamsE)
        /*0008*/ 	.word	0x000000a8


	//----- nvinfo : EIATTR_FRAME_SIZE
	.align		4
.L_15:
        /*000c*/ 	.byte	0x04, 0x11
        /*000e*/ 	.short	(.L_17 - .L_16)
	.align		4
.L_16:
        /*0010*/ 	.word	index@(_ZN7cutlass13device_kernelINS_4gemm6kernel13GemmUniversalIN4cute5tupleIJiiiiEEENS1_10collective13CollectiveMmaINS1_34MainloopSm90TmaGmmaWarpSpecializedILi5ENS5_IJNS4_1CILi2EEENSA_ILi1EEESC_EEENS1_32KernelTmaWarpSpecializedPingpongEEENS5_IJNSA_ILi64EEENSA_ILi128EEESH_EEENS_10bfloat16_tENS5_IJlSC_lEEESJ_SK_NS4_8TiledMMAINS4_8MMA_AtomIJNS4_4SM904GMMA28MMA_64x128x16_F32BF16BF16_SSILNSO_5MajorE0ELSQ_0ELNSO_7ScaleInE1ELSR_1EEEEEENS4_6LayoutINS5_IJSC_SC_SC_EEENS5_IJNSA_ILi0EEESW_SW_EEEEENS5_IJNS4_10UnderscoreESZ_SZ_EEEEENS4_13SM90_TMA_LOADENS4_14ComposedLayoutINS4_7SwizzleILi3ELi4ELi3EEENS4_18smem_ptr_flag_bitsILi16EEENSU_INS5_IJNSA_ILi8EEESG_EEENS5_IJSG_SC_EEEEEEEvNS4_8identityENS4_23SM90_TMA_LOAD_MULTICASTES1C_vS1D_EENS_8epilogue10collective6detail29Sm90TmaWarpSpecializedAdapterINS1H_15DefaultEpilogueISJ_SK_SK_NS1G_6thread17LinearCombinationISJ_Li1EffLNS1L_9ScaleType4KindE0ELNS_15FloatRoundStyleE2ESJ_EENS1_15EpilogueDefaultEEEEEvvEEEEvNT_6ParamsE)
        /*0014*/ 	.word	0x00000008


	//----- nvinfo : EIATTR_MIN_STACK_SIZE
	.align		4
.L_17:
        /*0018*/ 	.byte	0x04, 0x12
        /*001a*/ 	.short	(.L_19 - .L_18)
	.align		4
.L_18:
        /*001c*/ 	.word	index@(_ZN7cutlass13device_kernelINS_4gemm6kernel13GemmUniversalIN4cute5tupleIJiiiiEEENS1_10collective13CollectiveMmaINS1_34MainloopSm90TmaGmmaWarpSpecializedILi5ENS5_IJNS4_1CILi2EEENSA_ILi1EEESC_EEENS1_32KernelTmaWarpSpecializedPingpongEEENS5_IJNSA_ILi64EEENSA_ILi128EEESH_EEENS_10bfloat16_tENS5_IJlSC_lEEESJ_SK_NS4_8TiledMMAINS4_8MMA_AtomIJNS4_4SM904GMMA28MMA_64x128x16_F32BF16BF16_SSILNSO_5MajorE0ELSQ_0ELNSO_7ScaleInE1ELSR_1EEEEEENS4_6LayoutINS5_IJSC_SC_SC_EEENS5_IJNSA_ILi0EEESW_SW_EEEEENS5_IJNS4_10UnderscoreESZ_SZ_EEEEENS4_13SM90_TMA_LOADENS4_14ComposedLayoutINS4_7SwizzleILi3ELi4ELi3EEENS4_18smem_ptr_flag_bitsILi16EEENSU_INS5_IJNSA_ILi8EEESG_EEENS5_IJSG_SC_EEEEEEEvNS4_8identityENS4_23SM90_TMA_LOAD_MULTICASTES1C_vS1D_EENS_8epilogue10collective6detail29Sm90TmaWarpSpecializedAdapterINS1H_15DefaultEpilogueISJ_SK_SK_NS1G_6thread17LinearCombinationISJ_Li1EffLNS1L_9ScaleType4KindE0ELNS_15FloatRoundStyleE2ESJ_EENS1_15EpilogueDefaultEEEEEvvEEEEvNT_6ParamsE)
        /*0020*/ 	.word	0x00000008
.L_19:


//--------------------- .nv.compat                --------------------------
	.section	.nv.compat,"",@"SHT_CUDA_COMPAT_INFO"
	.align	4
        /*0000*/ 	.byte	0x02, 0x09, 0x01, 0x00, 0x02, 0x02, 0x04, 0x00, 0x02, 0x05, 0x05, 0x00, 0x03, 0x07, 0x01, 0x01
        /*0010*/ 	.byte	0x02, 0x03, 0x01, 0x00, 0x02, 0x06, 0x01, 0x00, 0x04, 0x0b, 0x08, 0x00, 0x00, 0x00, 0x00, 0x00
        /*0020*/ 	.byte	0x00, 0x00, 0x00, 0x00


//--------------------- .nv.info._ZN7cutlass13device_kernelINS_4gemm6kernel13GemmUniversalIN4cute5tupleIJiiiiEEENS1_10collective13CollectiveMmaINS1_34MainloopSm90TmaGmmaWarpSpecializedILi5ENS5_IJNS4_1CILi2EEENSA_ILi1EEESC_EEENS1_32KernelTmaWarpSpecializedPingpongEEENS5_IJNSA_ILi64EEENSA_ILi128EEESH_EEENS_10bfloat16_tENS5_IJlSC_lEEESJ_SK_NS4_8TiledMMAINS4_8MMA_AtomIJNS4_4SM904GMMA28MMA_64x128x16_F32BF16BF16_SSILNSO_5MajorE0ELSQ_0ELNSO_7ScaleInE1ELSR_1EEEEEENS4_6LayoutINS5_IJSC_SC_SC_EEENS5_IJNSA_ILi0EEESW_SW_EEEEENS5_IJNS4_10UnderscoreESZ_SZ_EEEEENS4_13SM90_TMA_LOADENS4_14ComposedLayoutINS4_7SwizzleILi3ELi4ELi3EEENS4_18smem_ptr_flag_bitsILi16EEENSU_INS5_IJNSA_ILi8EEESG_EEENS5_IJSG_SC_EEEEEEEvNS4_8identityENS4_23SM90_TMA_LOAD_MULTICASTES1C_vS1D_EENS_8epilogue10collective6detail29Sm90TmaWarpSpecializedAdapterINS1H_15DefaultEpilogueISJ_SK_SK_NS1G_6thread17LinearCombinationISJ_Li1EffLNS1L_9ScaleType4KindE0ELNS_15FloatRoundStyleE2ESJ_EENS1_15EpilogueDefaultEEEEEvvEEEEvNT_6ParamsE --------------------------
	.section	.nv.info._ZN7cutlass13device_kernelINS_4gemm6kernel13GemmUniversalIN4cute5tupleIJiiiiEEENS1_10collective13CollectiveMmaINS1_34MainloopSm90TmaGmmaWarpSpecializedILi5ENS5_IJNS4_1CILi2EEENSA_ILi1EEESC_EEENS1_32KernelTmaWarpSpecializedPingpongEEENS5_IJNSA_ILi64EEENSA_ILi128EEESH_EEENS_10bfloat16_tENS5_IJlSC_lEEESJ_SK_NS4_8TiledMMAINS4_8MMA_AtomIJNS4_4SM904GMMA28MMA_64x128x16_F32BF16BF16_SSILNSO_5MajorE0ELSQ_0ELNSO_7ScaleInE1ELSR_1EEEEEENS4_6LayoutINS5_IJSC_SC_SC_EEENS5_IJNSA_ILi0EEESW_SW_EEEEENS5_IJNS4_10UnderscoreESZ_SZ_EEEEENS4_13SM90_TMA_LOADENS4_14ComposedLayoutINS4_7SwizzleILi3ELi4ELi3EEENS4_18smem_ptr_flag_bitsILi16EEENSU_INS5_IJNSA_ILi8EEESG_EEENS5_IJSG_SC_EEEEEEEvNS4_8identityENS4_23SM90_TMA_LOAD_MULTICASTES1C_vS1D_EENS_8epilogue10collective6detail29Sm90TmaWarpSpecializedAdapterINS1H_15DefaultEpilogueISJ_SK_SK_NS1G_6thread17LinearCombinationISJ_Li1EffLNS1L_9ScaleType4KindE0ELNS_15FloatRoundStyleE2ESJ_EENS1_15EpilogueDefaultEEEEEvvEEEEvNT_6ParamsE,"",@"SHT_CUDA_INFO"
	.sectionflags	@""
	.align	4


	//----- nvinfo : EIATTR_CUDA_API_VERSION
	.align		4
        /*0000*/ 	.byte	0x04, 0x37
        /*0002*/ 	.short	(.L_21 - .L_20)
.L_20:
        /*0004*/ 	.word	0x00000082


	//----- nvinfo : EIATTR_KPARAM_INFO
	.align		4
.L_21:
        /*0008*/ 	.byte	0x04, 0x17
        /*000a*/ 	.short	(.L_23 - .L_22)
.L_22:
        /*000c*/ 	.word	0x00000000
        /*0010*/ 	.short	0x0000
        /*0012*/ 	.short	0x0070
        /*0014*/ 	.byte	0x00, 0xf0, 0x01, 0x10


	//----- nvinfo : EIATTR_SPARSE_MMA_MASK
	.align		4
.L_23:
        /*0018*/ 	.byte	0x03, 0x50
        /*001a*/ 	.short	0x0000


	//----- nvinfo : EIATTR_MAXREG_COUNT
	.align		4
        /*001c*/ 	.byte	0x03, 0x1b
        /*001e*/ 	.short	0x00a8


	//----- nvinfo : EIATTR_NUM_BARRIERS
	.align		4
        /*0020*/ 	.byte	0x02, 0x4c
        /*0022*/ 	.byte	0x01
	.zero		1


	//----- nvinfo : EIATTR_EXTERNS
	.align		4
        /*0024*/ 	.byte	0x04, 0x0f
        /*0026*/ 	.short	(.L_25 - .L_24)


	//   ....[0]....
	.align		4
.L_24:
        /*0028*/ 	.word	index@(__assertfail)


	//----- nvinfo : EIATTR_ANNOTATIONS
	.align		4
.L_25:
        /*002c*/ 	.byte	0x04, 0x55
        /*002e*/ 	.short	(.L_27 - .L_26)


	//   ....[0]....
.L_26:
        /*0030*/ 	.word	0x00000001
        /*0034*/ 	.byte	0xd0, 0x0d, 0x00, 0x00, 0x01, 0x00, 0x00, 0x00, 0x80, 0x14, 0x00, 0x00, 0x01, 0x00, 0x00, 0x00
        /*0044*/ 	.byte	0x10, 0x67, 0x00, 0x00, 0x01, 0x00, 0x00, 0x00, 0x00, 0x74, 0x00, 0x00


	//----- nvinfo : EIATTR_MERCURY_ISA_VERSION
	.align		4
.L_27:
        /*0050*/ 	.byte	0x03, 0x5f
        /*0052*/ 	.short	0x0101


	//----- nvinfo : EIATTR_INT_WARP_WIDE_INSTR_OFFSETS
	.align		4
        /*0054*/ 	.byte	0x04, 0x31
        /*0056*/ 	.short	(.L_29 - .L_28)


	//   ....[0]....
.L_28:
        /*0058*/ 	.word	0x00000510


	//   ....[1]....
        /*005c*/ 	.word	0x00000530


	//   ....[2]....
        /*0060*/ 	.word	0x00000550


	//   ....[3]....
        /*0064*/ 	.word	0x00000610


	//   ....[4]....
        /*0068*/ 	.word	0x00000630


	//   ....[5]....
        /*006c*/ 	.word	0x00000690


	//   ....[6]....
        /*0070*/ 	.word	0x000007a0


	//   ....[7]....
        /*0074*/ 	.word	0x000007d0


	//   ....[8]....
        /*0078*/ 	.word	0x000024c0


	//----- nvinfo : EIATTR_COOP_GROUP_MASK_REGIDS
	.align		4
.L_29:
        /*007c*/ 	.byte	0x04, 0x29
        /*007e*/ 	.short	(.L_31 - .L_30)


	//   ....[0]....
.L_30:
        /*0080*/ 	.word	0xffffffff


	//   ....[1]....
        /*0084*/ 	.word	0xffffffff


	//   ....[2]....
        /*0088*/ 	.word	0xffffffff


	//   ....[3]....
        /*008c*/ 	.word	0xffffffff


	//   ....[4]....
        /*0090*/ 	.word	0xffffffff


	//   ....[5]....
        /*0094*/ 	.word	0xffffffff


	//   ....[6]....
        /*0098*/ 	.word	0xffffffff


	//----- nvinfo : EIATTR_COOP_GROUP_INSTR_OFFSETS
	.align		4
.L_31:
        /*009c*/ 	.byte	0x04, 0x28
        /*009e*/ 	.short	(.L_33 - .L_32)


	//   ....[0]....
.L_32:
        /*00a0*/ 	.word	0x00000070


	//   ....[1]....
        /*00a4*/ 	.word	0x00000080


	//   ....[2]....
        /*00a8*/ 	.word	0x00000140


	//   ....[3]....
        /*00ac*/ 	.word	0x000002f0


	//   ....[4]....
        /*00b0*/ 	.word	0x00000330


	//   ....[5]....
        /*00b4*/ 	.word	0x000003b0


	//   ....[6]....
        /*00b8*/ 	.word	0x00000980


	//----- nvinfo : EIATTR_REG_RECONFIG
	.align		4
.L_33:
        /*00bc*/ 	.byte	0x01, 0x54
	.zero		2


	//----- nvinfo : EIATTR_SYSCALL_OFFSETS
	.align		4
        /*00c0*/ 	.byte	0x04, 0x46
        /*00c2*/ 	.short	(.L_35 - .L_34)


	//   ....[0]....
.L_34:
        /*00c4*/ 	.word	0x000018f0


	//----- nvinfo : EIATTR_MBARRIER_INSTR_OFFSETS
	.align		4
.L_35:
        /*00c8*/ 	.byte	0x04, 0x39
        /*00ca*/ 	.short	(.L_37 - .L_36)


	//   ....[0]....
.L_36:
        /*00cc*/ 	.word	0x00000240
        /*00d0*/ 	.word	0x000000ff
        /*00d4*/ 	.word	0x00000000
        /*00d8*/ 	.short	0x0100
        /*00da*/ 	.byte	0x08
	.zero		1


	//   ....[1]....
        /*00dc*/ 	.word	0x00000250
        /*00e0*/ 	.word	0x000000ff
        /*00e4*/ 	.word	0x00000028
        /*00e8*/ 	.short	0x0100
        /*00ea*/ 	.byte	0x08
	.zero		1


	//   ....[2]....
        /*00ec*/ 	.word	0x00000260
        /*00f0*/ 	.word	0x000000ff
        /*00f4*/ 	.word	0x00000008
        /*00f8*/ 	.short	0x0100
        /*00fa*/ 	.byte	0x08
	.zero		1


	//   ....[3]....
        /*00fc*/ 	.word	0x00000270
        /*0100*/ 	.word	0x000000ff
        /*0104*/ 	.word	0x00000030
        /*0108*/ 	.short	0x0100
        /*010a*/ 	.byte	0x08
	.zero		1


	//   ....[4]....
        /*010c*/ 	.word	0x00000280
        /*0110*/ 	.word	0x000000ff
        /*0114*/ 	.word	0x00000010
        /*0118*/ 	.short	0x0100
        /*011a*/ 	.byte	0x08
	.zero		1


	//   ....[5]....
        /*011c*/ 	.word	0x00000290
        /*0120*/ 	.word	0x000000ff
        /*0124*/ 	.word	0x00000038
        /*0128*/ 	.short	0x0100
        /*012a*/ 	.byte	0x08
	.zero		1


	//   ....[6]....
        /*012c*/ 	.word	0x000002a0
        /*0130*/ 	.word	0x000000ff
        /*0134*/ 	.word	0x00000018
        /*0138*/ 	.short	0x0100
        /*013a*/ 	.byte	0x08
	.zero		1


	//   ....[7]....
        /*013c*/ 	.word	0x000002b0
        /*0140*/ 	.word	0x000000ff
        /*0144*/ 	.word	0x00000040
        /*0148*/ 	.short	0x0100
        /*014a*/ 	.byte	0x08
	.zero		1


	//   ....[8]....
        /*014c*/ 	.word	0x000002c0
        /*0150*/ 	.word	0x000000ff
        /*0154*/ 	.word	0x00000020
        /*0158*/ 	.short	0x0100
        /*015a*/ 	.byte	0x08
	.zero		1


	//   ....[9]....
        /*015c*/ 	.word	0x000002d0
        /*0160*/ 	.word	0x000000ff
        /*0164*/ 	.word	0x00000048
        /*0168*/ 	.short	0x0100
        /*016a*/ 	.byte	0x08
	.zero		1


	//   ....[10]....
        /*016c*/ 	.word	0x00000820
        /*0170*/ 	.word	0x000000ff
        /*0174*/ 	.word	0x00000080
        /*0178*/ 	.short	0x0100
        /*017a*/ 	.byte	0x08
	.zero		1


	//   ....[11]....
        /*017c*/ 	.word	0x000008b0
        /*0180*/ 	.word	0x000000ff
        /*0184*/ 	.word	0x00000088
        /*0188*/ 	.short	0x0100
        /*018a*/ 	.byte	0x08
	.zero		1


	//   ....[12]....
        /*018c*/ 	.word	0x00000900
        /*0190*/ 	.word	0x000000ff
        /*0194*/ 	.word	0x00000060
        /*0198*/ 	.short	0x0100
        /*019a*/ 	.byte	0x09
	.zero		1


	//   ....[13]....
        /*019c*/ 	.word	0x00000910
        /*01a0*/ 	.word	0x000000ff
        /*01a4*/ 	.word	0x00000068
        /*01a8*/ 	.short	0x0100
        /*01aa*/ 	.byte	0x09
	.zero		1


	//   ....[14]....
        /*01ac*/ 	.word	0x00000920
        /*01b0*/ 	.word	0x000000ff
        /*01b4*/ 	.word	0x00000070
        /*01b8*/ 	.short	0x0100
        /*01ba*/ 	.byte	0x09
	.zero		1


	//   ....[15]....
        /*01bc*/ 	.word	0x00000930
        /*01c0*/ 	.word	0x000000ff
        /*01c4*/ 	.word	0x00000078
        /*01c8*/ 	.short	0x0100
        /*01ca*/ 	.byte	0x09
	.zero		1


	//   ....[16]....
        /*01cc*/ 	.word	0x000017b0
        /*01d0*/ 	.word	0x000000ff
        /*01d4*/ 	.word	0xfffffff8
        /*01d8*/ 	.short	0x010a
        /*01da*/ 	.byte	0x2b
	.zero		1


	//   ....[17]....
        /*01dc*/ 	.word	0x00001970
        /*01e0*/ 	.word	0x00000003
        /*01e4*/ 	.word	0x00000000
        /*01e8*/ 	.short	0x010a
        /*01ea*/ 	.byte	0x3f
	.zero		1


	//   ....[18]....
        /*01ec*/ 	.word	0x000019d0
        /*01f0*/ 	.word	0x00000003
        /*01f4*/ 	.word	0x00000000
        /*01f8*/ 	.short	0x010a
        /*01fa*/ 	.byte	0x3f
	.zero		1


	//   ....[19]....
        /*01fc*/ 	.word	0x00001ef0
        /*0200*/ 	.word	0x000000ff
        /*0204*/ 	.word	0x00000000
        /*0208*/ 	.short	0x010a
        /*020a*/ 	.byte	0x07
	.zero		1


	//   ....[20]....
        /*020c*/ 	.word	0x00001f30
        /*0210*/ 	.word	0x000000ff
        /*0214*/ 	.word	0x00000000
        /*0218*/ 	.short	0x010a
        /*021a*/ 	.byte	0x07
	.zero		1


	//   ....[21]....
        /*021c*/ 	.word	0x00002350
        /*0220*/ 	.word	0x00000005
        /*0224*/ 	.word	0x00000000
        /*0228*/ 	.short	0x0101
        /*022a*/ 	.byte	0x3f
	.zero		1


	//   ....[22]....
        /*022c*/ 	.word	0x00002460
        /*0230*/ 	.word	0x00000003
        /*0234*/ 	.word	0x00000000
        /*0238*/ 	.short	0x0101
        /*023a*/ 	.byte	0x2e
	.zero		1


	//   ....[23]....
        /*023c*/ 	.word	0x00002560
        /*0240*/ 	.word	0x00000003
        /*0244*/ 	.word	0x00000000
        /*0248*/ 	.short	0x0101
        /*024a*/ 	.byte	0x3f
	.zero		1


	//   ....[24]....
        /*024c*/ 	.word	0x000025e0
        /*0250*/ 	.word	0x000000ff
        /*0254*/ 	.word	0x00000008
        /*0258*/ 	.short	0x010a
        /*025a*/ 	.byte	0x2b
	.zero		1


	//   ....[25]....
        /*025c*/ 	.word	0x00006750
        /*0260*/ 	.word	0x00000000
        /*0264*/ 	.word	0x00000000
        /*0268*/ 	.short	0x0101
        /*026a*/ 	.byte	0x2e
	.zero		1


	//   ....[26]....
        /*026c*/ 	.word	0x00007080
        /*0270*/ 	.word	0x0000000f
        /*0274*/ 	.word	0x00000028
        /*0278*/ 	.short	0x010a
        /*027a*/ 	.byte	0x3f
	.zero		1


	//   ....[27]....
        /*027c*/ 	.word	0x00007530
        /*0280*/ 	.word	0x00000006
        /*0284*/ 	.word	0x00000088
        /*0288*/ 	.short	0x0101
        /*028a*/ 	.byte	0x3f
	.zero		1


	//   ....[28]....
        /*028c*/ 	.word	0x00007c60
        /*0290*/ 	.word	0x00000007
        /*0294*/ 	.word	0x00000000
        /*0298*/ 	.short	0x010a
        /*029a*/ 	.byte	0x3f
	.zero		1


	//   ....[29]....
        /*029c*/ 	.word	0x00007ce0
        /*02a0*/ 	.word	0x00000006
        /*02a4*/ 	.word	0x00000000
        /*02a8*/ 	.short	0x010a
        /*02aa*/ 	.byte	0x3f
	.zero		1


	//   ....[30]....
        /*02ac*/ 	.word	0x00007d70
        /*02b0*/ 	.word	0x00000007
        /*02b4*/ 	.word	0x00000000
        /*02b8*/ 	.short	0x010a
        /*02ba*/ 	.byte	0x3f
	.zero		1


	//   ....[31]....
        /*02bc*/ 	.word	0x00007e00
        /*02c0*/ 	.word	0x00000006
        /*02c4*/ 	.word	0x00000000
        /*02c8*/ 	.short	0x010a
        /*02ca*/ 	.byte	0x3f
	.zero		1


	//   ....[32]....
        /*02cc*/ 	.word	0x00007e90
        /*02d0*/ 	.word	0x00000005
        /*02d4*/ 	.word	0x00000000
        /*02d8*/ 	.short	0x010a
        /*02da*/ 	.byte	0x3f
	.zero		1


	//   ....[33]....
        /*02dc*/ 	.word	0x00007f00
        /*02e0*/ 	.word	0x00000003
        /*02e4*/ 	.word	0xfffffff8
        /*02e8*/ 	.short	0x010a
        /*02ea*/ 	.byte	0x3f
	.zero		1


	//   ....[34]....
        /*02ec*/ 	.word	0x00007f50
        /*02f0*/ 	.word	0x00000003
        /*02f4*/ 	.word	0x00000000
        /*02f8*/ 	.short	0x010a
        /*02fa*/ 	.byte	0x3f
	.zero		1


	//   ....[35]....
        /*02fc*/ 	.word	0x00007fb0
        /*0300*/ 	.word	0x00000005
        /*0304*/ 	.word	0x00000000
        /*0308*/ 	.short	0x010a
        /*030a*/ 	.byte	0x3f
	.zero		1


	//   ....[36]....
        /*030c*/ 	.word	0x00008010
        /*0310*/ 	.word	0x00000003
        /*0314*/ 	.word	0x00000008
        /*0318*/ 	.short	0x010a
        /*031a*/ 	.byte	0x3f
	.zero		1


	//   ....[37]....
        /*031c*/ 	.word	0x000080e0
        /*0320*/ 	.word	0x0000000f
        /*0324*/ 	.word	0x00000028
        /*0328*/ 	.short	0x010a
        /*032a*/ 	.byte	0x3f
	.zero		1


	//   ....[38]....
        /*032c*/ 	.word	0x000081b0
        /*0330*/ 	.word	0x00000007
        /*0334*/ 	.word	0x00000000
        /*0338*/ 	.short	0x010a
        /*033a*/ 	.byte	0x3f
	.zero		1


	//   ....[39]....
        /*033c*/ 	.word	0x00008200
        /*0340*/ 	.word	0x00000006
        /*0344*/ 	.word	0x00000000
        /*0348*/ 	.short	0x010a
        /*034a*/ 	.byte	0x3f
	.zero		1


	//   ....[40]....
        /*034c*/ 	.word	0x00008250
        /*0350*/ 	.word	0x00000007
        /*0354*/ 	.word	0x00000000
        /*0358*/ 	.short	0x010a
        /*035a*/ 	.byte	0x3f
	.zero		1


	//   ....[41]....
        /*035c*/ 	.word	0x000082a0
        /*0360*/ 	.word	0x00000006
        /*0364*/ 	.word	0x00000000
        /*0368*/ 	.short	0x010a
        /*036a*/ 	.byte	0x3f
	.zero		1


	//----- nvinfo : EIATTR_NUM_MBARRIERS
	.align		4
.L_37:
        /*036c*/ 	.byte	0x03, 0x38
        /*036e*/ 	.short	0x0010


	//----- nvinfo : EIATTR_EXIT_INSTR_OFFSETS
	.align		4
        /*0370*/ 	.byte	0x04, 0x1c
        /*0372*/ 	.short	(.L_39 - .L_38)


	//   ....[0]....
.L_38:
        /*0374*/ 	.word	0x00001410


	//   ....[1]....
        /*0378*/ 	.word	0x00001470


	//   ....[2]....
        /*037c*/ 	.word	0x00006d70


	//   ....[3]....
        /*0380*/ 	.word	0x00006da0


	//   ....[4]....
        /*0384*/ 	.word	0x00007ee0


	//----- nvinfo : EIATTR_MAX_THREADS
	.align		4
.L_39:
        /*0388*/ 	.byte	0x04, 0x05
        /*038a*/ 	.short	(.L_41 - .L_40)
.L_40:
        /*038c*/ 	.word	0x00000180
        /*0390*/ 	.word	0x00000001
        /*0394*/ 	.word	0x00000001


	//----- nvinfo : EIATTR_CRS_STACK_SIZE
	.align		4
.L_41:
        /*0398*/ 	.byte	0x04, 0x1e
        /*039a*/ 	.short	(.L_43 - .L_42)
.L_42:
        /*039c*/ 	.word	0x00000000


	//----- nvinfo : EIATTR_CBANK_PARAM_SIZE
	.align		4
.L_43:
        /*03a0*/ 	.byte	0x03, 0x19
        /*03a2*/ 	.short	0x0470


	//----- nvinfo : EIATTR_PARAM_CBANK
	.align		4
        /*03a4*/ 	.byte	0x04, 0x0a
        /*03a6*/ 	.short	(.L_45 - .L_44)
	.align		4
.L_44:
        /*03a8*/ 	.word	index@(.nv.constant0._ZN7cutlass13device_kernelINS_4gemm6kernel13GemmUniversalIN4cute5tupleIJiiiiEEENS1_10collective13CollectiveMmaINS1_34MainloopSm90TmaGmmaWarpSpecializedILi5ENS5_IJNS4_1CILi2EEENSA_ILi1EEESC_EEENS1_32KernelTmaWarpSpecializedPingpongEEENS5_IJNSA_ILi64EEENSA_ILi128EEESH_EEENS_10bfloat16_tENS5_IJlSC_lEEESJ_SK_NS4_8TiledMMAINS4_8MMA_AtomIJNS4_4SM904GMMA28MMA_64x128x16_F32BF16BF16_SSILNSO_5MajorE0ELSQ_0ELNSO_7ScaleInE1ELSR_1EEEEEENS4_6LayoutINS5_IJSC_SC_SC_EEENS5_IJNSA_ILi0EEESW_SW_EEEEENS5_IJNS4_10UnderscoreESZ_SZ_EEEEENS4_13SM90_TMA_LOADENS4_14ComposedLayoutINS4_7SwizzleILi3ELi4ELi3EEENS4_18smem_ptr_flag_bitsILi16EEENSU_INS5_IJNSA_ILi8EEESG_EEENS5_IJSG_SC_EEEEEEEvNS4_8identityENS4_23SM90_TMA_LOAD_MULTICASTES1C_vS1D_EENS_8epilogue10collective6detail29Sm90TmaWarpSpecializedAdapterINS1H_15DefaultEpilogueISJ_SK_SK_NS1G_6thread17LinearCombinationISJ_Li1EffLNS1L_9ScaleType4KindE0ELNS_15FloatRoundStyleE2ESJ_EENS1_15EpilogueDefaultEEEEEvvEEEEvNT_6ParamsE)
        /*03ac*/ 	.short	0x0210
        /*03ae*/ 	.short	0x0470


	//----- nvinfo : EIATTR_SW_WAR
	.align		4
.L_45:
        /*03b0*/ 	.byte	0x04, 0x36
        /*03b2*/ 	.short	(.L_47 - .L_46)
.L_46:
        /*03b4*/ 	.word	0x00000008
.L_47:


//--------------------- .nv.callgraph             --------------------------
	.section	.nv.callgraph,"",@"SHT_CUDA_CALLGRAPH"
	.align	4
	.sectionentsize	8
	.align		4
        /*0000*/ 	.word	0x00000000
	.align		4
        /*0004*/ 	.word	0xffffffff
	.align		4
        /*0008*/ 	.word	index@(_ZN7cutlass13device_kernelINS_4gemm6kernel13GemmUniversalIN4cute5tupleIJiiiiEEENS1_10collective13CollectiveMmaINS1_34MainloopSm90TmaGmmaWarpSpecializedILi5ENS5_IJNS4_1CILi2EEENSA_ILi1EEESC_EEENS1_32KernelTmaWarpSpecializedPingpongEEENS5_IJNSA_ILi64EEENSA_ILi128EEESH_EEENS_10bfloat16_tENS5_IJlSC_lEEESJ_SK_NS4_8TiledMMAINS4_8MMA_AtomIJNS4_4SM904GMMA28MMA_64x128x16_F32BF16BF16_SSILNSO_5MajorE0ELSQ_0ELNSO_7ScaleInE1ELSR_1EEEEEENS4_6LayoutINS5_IJSC_SC_SC_EEENS5_IJNSA_ILi0EEESW_SW_EEEEENS5_IJNS4_10UnderscoreESZ_SZ_EEEEENS4_13SM90_TMA_LOADENS4_14ComposedLayoutINS4_7SwizzleILi3ELi4ELi3EEENS4_18smem_ptr_flag_bitsILi16EEENSU_INS5_IJNSA_ILi8EEESG_EEENS5_IJSG_SC_EEEEEEEvNS4_8identityENS4_23SM90_TMA_LOAD_MULTICASTES1C_vS1D_EENS_8epilogue10collective6detail29Sm90TmaWarpSpecializedAdapterINS1H_15DefaultEpilogueISJ_SK_SK_NS1G_6thread17LinearCombinationISJ_Li1EffLNS1L_9ScaleType4KindE0ELNS_15FloatRoundStyleE2ESJ_EENS1_15EpilogueDefaultEEEEEvvEEEEvNT_6ParamsE)
	.align		4
        /*000c*/ 	.word	index@(__assertfail)
	.align		4
        /*0010*/ 	.word	0x00000000
	.align		4
        /*0014*/ 	.word	0xfffffffe
	.align		4
        /*0018*/ 	.word	0x00000000
	.align		4
        /*001c*/ 	.word	0xfffffffd
	.align		4
        /*0020*/ 	.word	0x00000000
	.align		4
        /*0024*/ 	.word	0xfffffffc


//--------------------- .nv.constant4             --------------------------
	.section	.nv.constant4,"a",@progbits
	.align	8
	.align		8
.nv.constant4:
        /*0000*/ 	.dword	__assertfail
	.align		8
        /*0008*/ 	.dword	__unnamed_1
	.align		8
        /*0010*/ 	.dword	_ZN39_INTERNAL_c45c41ac_4_k_cu_a723b5ff_40784cuda3std3__45__cpo5beginE
	.align		8
        /*0018*/ 	.dword	_ZN39_INTERNAL_c45c41ac_4_k_cu_a723b5ff_40784cuda3std3__45__cpo3endE
	.align		8
        /*0020*/ 	.dword	_ZN39_INTERNAL_c45c41ac_4_k_cu_a723b5ff_40784cuda3std3__45__cpo6cbeginE
	.align		8
        /*0028*/ 	.dword	_ZN39_INTERNAL_c45c41ac_4_k_cu_a723b5ff_40784cuda3std3__45__cpo4cendE
	.align		8
        /*0030*/ 	.dword	_ZN39_INTERNAL_c45c41ac_4_k_cu_a723b5ff_40784cuda3std3__441_GLOBAL__N__c45c41ac_4_k_cu_a723b5ff_40786ignoreE
	.align		8
        /*0038*/ 	.dword	_ZN39_INTERNAL_c45c41ac_4_k_cu_a723b5ff_40784cuda3std3__419piecewise_constructE
	.align		8
        /*0040*/ 	.dword	_ZN39_INTERNAL_c45c41ac_4_k_cu_a723b5ff_40784cuda3std3__48in_placeE
	.align		8
        /*0048*/ 	.dword	_ZN39_INTERNAL_c45c41ac_4_k_cu_a723b5ff_40784cuda3std6ranges3__45__cpo4swapE
	.align		8
        /*0050*/ 	.dword	_ZN39_INTERNAL_c45c41ac_4_k_cu_a723b5ff_40784cuda3std6ranges3__45__cpo9iter_moveE
	.align		8
        /*0058*/ 	.dword	_ZN39_INTERNAL_c45c41ac_4_k_cu_a723b5ff_40784cute7productE
	.align		8
        /*0060*/ 	.dword	_ZN39_INTERNAL_c45c41ac_4_k_cu_a723b5ff_40784cute1_E
	.align		8
        /*0068*/ 	.dword	$str$22
	.align		8
        /*0070*/ 	.dword	$str$23


//--------------------- .text._ZN7cutlass13device_kernelINS_4gemm6kernel13GemmUniversalIN4cute5tupleIJiiiiEEENS1_10collective13CollectiveMmaINS1_34MainloopSm90TmaGmmaWarpSpecializedILi5ENS5_IJNS4_1CILi2EEENSA_ILi1EEESC_EEENS1_32KernelTmaWarpSpecializedPingpongEEENS5_IJNSA_ILi64EEENSA_ILi128EEESH_EEENS_10bfloat16_tENS5_IJlSC_lEEESJ_SK_NS4_8TiledMMAINS4_8MMA_AtomIJNS4_4SM904GMMA28MMA_64x128x16_F32BF16BF16_SSILNSO_5MajorE0ELSQ_0ELNSO_7ScaleInE1ELSR_1EEEEEENS4_6LayoutINS5_IJSC_SC_SC_EEENS5_IJNSA_ILi0EEESW_SW_EEEEENS5_IJNS4_10UnderscoreESZ_SZ_EEEEENS4_13SM90_TMA_LOADENS4_14ComposedLayoutINS4_7SwizzleILi3ELi4ELi3EEENS4_18smem_ptr_flag_bitsILi16EEENSU_INS5_IJNSA_ILi8EEESG_EEENS5_IJSG_SC_EEEEEEEvNS4_8identityENS4_23SM90_TMA_LOAD_MULTICASTES1C_vS1D_EENS_8epilogue10collective6detail29Sm90TmaWarpSpecializedAdapterINS1H_15DefaultEpilogueISJ_SK_SK_NS1G_6thread17LinearCombinationISJ_Li1EffLNS1L_9ScaleType4KindE0ELNS_15FloatRoundStyleE2ESJ_EENS1_15EpilogueDefaultEEEEEvvEEEEvNT_6ParamsE --------------------------
	.section	.text._ZN7cutlass13device_kernelINS_4gemm6kernel13GemmUniversalIN4cute5tupleIJiiiiEEENS1_10collective13CollectiveMmaINS1_34MainloopSm90TmaGmmaWarpSpecializedILi5ENS5_IJNS4_1CILi2EEENSA_ILi1EEESC_EEENS1_32KernelTmaWarpSpecializedPingpongEEENS5_IJNSA_ILi64EEENSA_ILi128EEESH_EEENS_10bfloat16_tENS5_IJlSC_lEEESJ_SK_NS4_8TiledMMAINS4_8MMA_AtomIJNS4_4SM904GMMA28MMA_64x128x16_F32BF16BF16_SSILNSO_5MajorE0ELSQ_0ELNSO_7ScaleInE1ELSR_1EEEEEENS4_6LayoutINS5_IJSC_SC_SC_EEENS5_IJNSA_ILi0EEESW_SW_EEEEENS5_IJNS4_10UnderscoreESZ_SZ_EEEEENS4_13SM90_TMA_LOADENS4_14ComposedLayoutINS4_7SwizzleILi3ELi4ELi3EEENS4_18smem_ptr_flag_bitsILi16EEENSU_INS5_IJNSA_ILi8EEESG_EEENS5_IJSG_SC_EEEEEEEvNS4_8identityENS4_23SM90_TMA_LOAD_MULTICASTES1C_vS1D_EENS_8epilogue10collective6detail29Sm90TmaWarpSpecializedAdapterINS1H_15DefaultEpilogueISJ_SK_SK_NS1G_6thread17LinearCombinationISJ_Li1EffLNS1L_9ScaleType4KindE0ELNS_15FloatRoundStyleE2ESJ_EENS1_15EpilogueDefaultEEEEEvvEEEEvNT_6ParamsE,"ax",@progbits
	.align	128
.text._ZN7cutlass13device_kernelINS_4gemm6kernel13GemmUniversalIN4cute5tupleIJiiiiEEENS1_10collective13CollectiveMmaINS1_34MainloopSm90TmaGmmaWarpSpecializedILi5ENS5_IJNS4_1CILi2EEENSA_ILi1EEESC_EEENS1_32KernelTmaWarpSpecializedPingpongEEENS5_IJNSA_ILi64EEENSA_ILi128EEESH_EEENS_10bfloat16_tENS5_IJlSC_lEEESJ_SK_NS4_8TiledMMAINS4_8MMA_AtomIJNS4_4SM904GMMA28MMA_64x128x16_F32BF16BF16_SSILNSO_5MajorE0ELSQ_0ELNSO_7ScaleInE1ELSR_1EEEEEENS4_6LayoutINS5_IJSC_SC_SC_EEENS5_IJNSA_ILi0EEESW_SW_EEEEENS5_IJNS4_10UnderscoreESZ_SZ_EEEEENS4_13SM90_TMA_LOADENS4_14ComposedLayoutINS4_7SwizzleILi3ELi4ELi3EEENS4_18smem_ptr_flag_bitsILi16EEENSU_INS5_IJNSA_ILi8EEESG_EEENS5_IJSG_SC_EEEEEEEvNS4_8identityENS4_23SM90_TMA_LOAD_MULTICASTES1C_vS1D_EENS_8epilogue10collective6detail29Sm90TmaWarpSpecializedAdapterINS1H_15DefaultEpilogueISJ_SK_SK_NS1G_6thread17LinearCombinationISJ_Li1EffLNS1L_9ScaleType4KindE0ELNS_15FloatRoundStyleE2ESJ_EENS1_15EpilogueDefaultEEEEEvvEEEEvNT_6ParamsE:
        .type           _ZN7cutlass13device_kernelINS_4gemm6kernel13GemmUniversalIN4cute5tupleIJiiiiEEENS1_10collective13CollectiveMmaINS1_34MainloopSm90TmaGmmaWarpSpecializedILi5ENS5_IJNS4_1CILi2EEENSA_ILi1EEESC_EEENS1_32KernelTmaWarpSpecializedPingpongEEENS5_IJNSA_ILi64EEENSA_ILi128EEESH_EEENS_10bfloat16_tENS5_IJlSC_lEEESJ_SK_NS4_8TiledMMAINS4_8MMA_AtomIJNS4_4SM904GMMA28MMA_64x128x16_F32BF16BF16_SSILNSO_5MajorE0ELSQ_0ELNSO_7ScaleInE1ELSR_1EEEEEENS4_6LayoutINS5_IJSC_SC_SC_EEENS5_IJNSA_ILi0EEESW_SW_EEEEENS5_IJNS4_10UnderscoreESZ_SZ_EEEEENS4_13SM90_TMA_LOADENS4_14ComposedLayoutINS4_7SwizzleILi3ELi4ELi3EEENS4_18smem_ptr_flag_bitsILi16EEENSU_INS5_IJNSA_ILi8EEESG_EEENS5_IJSG_SC_EEEEEEEvNS4_8identityENS4_23SM90_TMA_LOAD_MULTICASTES1C_vS1D_EENS_8epilogue10collective6detail29Sm90TmaWarpSpecializedAdapterINS1H_15DefaultEpilogueISJ_SK_SK_NS1G_6thread17LinearCombinationISJ_Li1EffLNS1L_9ScaleType4KindE0ELNS_15FloatRoundStyleE2ESJ_EENS1_15EpilogueDefaultEEEEEvvEEEEvNT_6ParamsE,@function
        .size           _ZN7cutlass13device_kernelINS_4gemm6kernel13GemmUniversalIN4cute5tupleIJiiiiEEENS1_10collective13CollectiveMmaINS1_34MainloopSm90TmaGmmaWarpSpecializedILi5ENS5_IJNS4_1CILi2EEENSA_ILi1EEESC_EEENS1_32KernelTmaWarpSpecializedPingpongEEENS5_IJNSA_ILi64EEENSA_ILi128EEESH_EEENS_10bfloat16_tENS5_IJlSC_lEEESJ_SK_NS4_8TiledMMAINS4_8MMA_AtomIJNS4_4SM904GMMA28MMA_64x128x16_F32BF16BF16_SSILNSO_5MajorE0ELSQ_0ELNSO_7ScaleInE1ELSR_1EEEEEENS4_6LayoutINS5_IJSC_SC_SC_EEENS5_IJNSA_ILi0EEESW_SW_EEEEENS5_IJNS4_10UnderscoreESZ_SZ_EEEEENS4_13SM90_TMA_LOADENS4_14ComposedLayoutINS4_7SwizzleILi3ELi4ELi3EEENS4_18smem_ptr_flag_bitsILi16EEENSU_INS5_IJNSA_ILi8EEESG_EEENS5_IJSG_SC_EEEEEEEvNS4_8identityENS4_23SM90_TMA_LOAD_MULTICASTES1C_vS1D_EENS_8epilogue10collective6detail29Sm90TmaWarpSpecializedAdapterINS1H_15DefaultEpilogueISJ_SK_SK_NS1G_6thread17LinearCombinationISJ_Li1EffLNS1L_9ScaleType4KindE0ELNS_15FloatRoundStyleE2ESJ_EENS1_15EpilogueDefaultEEEEEvvEEEEvNT_6ParamsE,(.L_x_203 - _ZN7cutlass13device_kernelINS_4gemm6kernel13GemmUniversalIN4cute5tupleIJiiiiEEENS1_10collective13CollectiveMmaINS1_34MainloopSm90TmaGmmaWarpSpecializedILi5ENS5_IJNS4_1CILi2EEENSA_ILi1EEESC_EEENS1_32KernelTmaWarpSpecializedPingpongEEENS5_IJNSA_ILi64EEENSA_ILi128EEESH_EEENS_10bfloat16_tENS5_IJlSC_lEEESJ_SK_NS4_8TiledMMAINS4_8MMA_AtomIJNS4_4SM904GMMA28MMA_64x128x16_F32BF16BF16_SSILNSO_5MajorE0ELSQ_0ELNSO_7ScaleInE1ELSR_1EEEEEENS4_6LayoutINS5_IJSC_SC_SC_EEENS5_IJNSA_ILi0EEESW_SW_EEEEENS5_IJNS4_10UnderscoreESZ_SZ_EEEEENS4_13SM90_TMA_LOADENS4_14ComposedLayoutINS4_7SwizzleILi3ELi4ELi3EEENS4_18smem_ptr_flag_bitsILi16EEENSU_INS5_IJNSA_ILi8EEESG_EEENS5_IJSG_SC_EEEEEEEvNS4_8identityENS4_23SM90_TMA_LOAD_MULTICASTES1C_vS1D_EENS_8epilogue10collective6detail29Sm90TmaWarpSpecializedAdapterINS1H_15DefaultEpilogueISJ_SK_SK_NS1G_6thread17LinearCombinationISJ_Li1EffLNS1L_9ScaleType4KindE0ELNS_15FloatRoundStyleE2ESJ_EENS1_15EpilogueDefaultEEEEEvvEEEEvNT_6ParamsE)
        .other          _ZN7cutlass13device_kernelINS_4gemm6kernel13GemmUniversalIN4cute5tupleIJiiiiEEENS1_10collective13CollectiveMmaINS1_34MainloopSm90TmaGmmaWarpSpecializedILi5ENS5_IJNS4_1CILi2EEENSA_ILi1EEESC_EEENS1_32KernelTmaWarpSpecializedPingpongEEENS5_IJNSA_ILi64EEENSA_ILi128EEESH_EEENS_10bfloat16_tENS5_IJlSC_lEEESJ_SK_NS4_8TiledMMAINS4_8MMA_AtomIJNS4_4SM904GMMA28MMA_64x128x16_F32BF16BF16_SSILNSO_5MajorE0ELSQ_0ELNSO_7ScaleInE1ELSR_1EEEEEENS4_6LayoutINS5_IJSC_SC_SC_EEENS5_IJNSA_ILi0EEESW_SW_EEEEENS5_IJNS4_10UnderscoreESZ_SZ_EEEEENS4_13SM90_TMA_LOADENS4_14ComposedLayoutINS4_7SwizzleILi3ELi4ELi3EEENS4_18smem_ptr_flag_bitsILi16EEENSU_INS5_IJNSA_ILi8EEESG_EEENS5_IJSG_SC_EEEEEEEvNS4_8identityENS4_23SM90_TMA_LOAD_MULTICASTES1C_vS1D_EENS_8epilogue10collective6detail29Sm90TmaWarpSpecializedAdapterINS1H_15DefaultEpilogueISJ_SK_SK_NS1G_6thread17LinearCombinationISJ_Li1EffLNS1L_9ScaleType4KindE0ELNS_15FloatRoundStyleE2ESJ_EENS1_15EpilogueDefaultEEEEEvvEEEEvNT_6ParamsE,@"STO_CUDA_ENTRY STV_DEFAULT"
_ZN7cutlass13device_kernelINS_4gemm6kernel13GemmUniversalIN4cute5tupleIJiiiiEEENS1_10collective13CollectiveMmaINS1_34MainloopSm90TmaGmmaWarpSpecializedILi5ENS5_IJNS4_1CILi2EEENSA_ILi1EEESC_EEENS1_32KernelTmaWarpSpecializedPingpongEEENS5_IJNSA_ILi64EEENSA_ILi128EEESH_EEENS_10bfloat16_tENS5_IJlSC_lEEESJ_SK_NS4_8TiledMMAINS4_8MMA_AtomIJNS4_4SM904GMMA28MMA_64x128x16_F32BF16BF16_SSILNSO_5MajorE0ELSQ_0ELNSO_7ScaleInE1ELSR_1EEEEEENS4_6LayoutINS5_IJSC_SC_SC_EEENS5_IJNSA_ILi0EEESW_SW_EEEEENS5_IJNS4_10UnderscoreESZ_SZ_EEEEENS4_13SM90_TMA_LOADENS4_14ComposedLayoutINS4_7SwizzleILi3ELi4ELi3EEENS4_18smem_ptr_flag_bitsILi16EEENSU_INS5_IJNSA_ILi8EEESG_EEENS5_IJSG_SC_EEEEEEEvNS4_8identityENS4_23SM90_TMA_LOAD_MULTICASTES1C_vS1D_EENS_8epilogue10collective6detail29Sm90TmaWarpSpecializedAdapterINS1H_15DefaultEpilogueISJ_SK_SK_NS1G_6thread17LinearCombinationISJ_Li1EffLNS1L_9ScaleType4KindE0ELNS_15FloatRoundStyleE2ESJ_EENS1_15EpilogueDefaultEEEEEvvEEEEvNT_6ParamsE:
[----:B------:R-:W0:Y:S02]  /*0000*/  LDC R1, c[0x0][0x28] ;  /* 0x00000a00ff017b82 */ /* 0x000e240000000800 */
[----:B0-----:R-:W-:Y:S01]  /*0010*/  VIADD R1, R1, 0xfffffff8 ;  /* 0xfffffff801017836 */ /* 0x001fe20000000000 */
[----:B------:R-:W0:Y:S01]  /*0020*/  S2R R4, SR_TID.X ;  /* 0x0000000000047919 */ /* 0x000e220000002100 */
[----:B------:R-:W-:Y:S01]  /*0030*/  ELECT P0, URZ, PT ;  /* 0x00000000003f782f */ /* 0x000fe20003800000 */
[----:B------:R-:W-:Y:S01]  /*0040*/  BSSY B0, `(.L_x_0) ;  /* 0x000000f000007945 */ /* 0x000fe20003800000 */
[--C-:B0-----:R-:W-:Y:S02]  /*0050*/  SHF.R.U32.HI R0, RZ, 0x5, R4.reuse ;  /* 0x00000005ff007819 */ /* 0x101fe40000011604 */
[----:B------:R-:W-:-:S03]  /*0060*/  SHF.R.U32.HI R7, RZ, 0x7, R4 ;  /* 0x00000007ff077819 */ /* 0x000fc60000011604 */
[----:B------:R-:W0:Y:S04]  /*0070*/  SHFL.IDX PT, R2, R0, RZ, 0x1f ;  /* 0x00001fff00027589 */ /* 0x000e2800000e0000 */
[----:B------:R1:W2:Y:S01]  /*0080*/  SHFL.IDX PT, R10, R7, RZ, 0x1f ;  /* 0x00001fff070a7589 */ /* 0x0002a200000e0000 */
[----:B0-----:R-:W-:-:S13]  /*0090*/  ISETP.NE.OR P0, PT, R2, RZ, !P0 ;  /* 0x000000ff0200720c */ /* 0x001fda0004705670 */
[----:B-12---:R-:W-:Y:S05]  /*00a0*/  @P0 BRA `(.L_x_1) ;  /* 0x0000000000200947 */ /* 0x006fea0003800000 */
[----:B------:R-:W-:Y:S02]  /*00b0*/  ULDC.64 UR4, c[0x0][0x198] ;  /* 0x0000660000047ab9 */ /* 0x000fe40000000a00 */
[----:B------:R-:W-:Y:S02]  /*00c0*/  UIADD3 UR6, UP0, UR4, 0xf0, URZ ;  /* 0x000000f004067890 */ /* 0x000fe4000ff1e03f */
[----:B------:R-:W-:Y:S02]  /*00d0*/  UIADD3 UR4, UP1, UR4, 0x1f0, URZ ;  /* 0x000001f004047890 */ /* 0x000fe4000ff3e03f */
[----:B------:R-:W-:Y:S02]  /*00e0*/  UIADD3.X UR7, URZ, UR5, URZ, UP0, !UPT ;  /* 0x000000053f077290 */ /* 0x000fe400087fe43f */
[----:B------:R-:W-:-:S07]  /*00f0*/  UIADD3.X UR5, URZ, UR5, URZ, UP1, !UPT ;  /* 0x000000053f057290 */ /* 0x000fce0008ffe43f */
[----:B------:R0:W-:Y:S02]  /*0100*/  UTMACCTL.PF [UR6] ;  /* 0x00000000060079b9 */ /* 0x0001e40008040000 */
[----:B------:R0:W-:Y:S02]  /*0110*/  UTMACCTL.PF [UR4] ;  /* 0x00000000040079b9 */ /* 0x0001e40008040000 */
[----:B0-----:R-:W-:Y:S01]  /*0120*/  NOP ;  /* 0x0000000000007918 */ /* 0x001fe20000000000 */
.L_x_1:
[----:B------:R-:W-:Y:S05]  /*0130*/  BSYNC B0 ;  /* 0x0000000000007941 */ /* 0x000fea0003800000 */
.L_x_0:
[----:B------:R-:W0:Y:S02]  /*0140*/  SHFL.IDX PT, R9, R0, RZ, 0x1f ;  /* 0x00001fff00097589 */ /* 0x000e2400000e0000 */
[----:B0-----:R-:W-:-:S13]  /*0150*/  ISETP.NE.AND P0, PT, R9, RZ, PT ;  /* 0x000000ff0900720c */ /* 0x001fda0003f05270 */
[----:B------:R-:W-:Y:S05]  /*0160*/  @P0 BRA `(.L_x_2) ;  /* 0x0000000000600947 */ /* 0x000fea0003800000 */
[----:B------:R-:W0:Y:S01]  /*0170*/  S2UR UR8, SR_CgaCtaId ;  /* 0x00000000000879c3 */ /* 0x000e220000008800 */
[----:B------:R-:W-:Y:S01]  /*0180*/  UMOV UR4, 0x400 ;  /* 0x0000040000047882 */ /* 0x000fe20000000000 */
[----:B------:R-:W-:Y:S01]  /*0190*/  UMOV UR5, 0x1 ;  /* 0x0000000100057882 */ /* 0x000fe20000000000 */
[----:B------:R-:W-:Y:S01]  /*01a0*/  UMOV UR6, 0x2 ;  /* 0x0000000200067882 */ /* 0x000fe20000000000 */
[----:B------:R-:W-:Y:S01]  /*01b0*/  ELECT P0, URZ, PT ;  /* 0x00000000003f782f */ /* 0x000fe20003800000 */
[----:B------:R-:W-:-:S04]  /*01c0*/  UIADD3 UR6, -UR6, 0x100000, URZ ;  /* 0x0010000006067890 */ /* 0x000fc8000fffe13f */
[----:B------:R-:W-:Y:S02]  /*01d0*/  USHF.L.U32 UR7, UR6, 0xb, URZ ;  /* 0x0000000b06077899 */ /* 0x000fe4000800063f */
[----:B------:R-:W-:Y:S02]  /*01e0*/  USHF.L.U32 UR6, UR6, 0x1, URZ ;  /* 0x0000000106067899 */ /* 0x000fe4000800063f */
[----:B0-----:R-:W-:Y:S02]  /*01f0*/  ULEA UR8, UR8, UR4, 0x18 ;  /* 0x0000000408087291 */ /* 0x001fe4000f8ec03f */
[----:B------:R-:W-:-:S04]  /*0200*/  UIADD3 UR4, -UR5, 0x100000, URZ ;  /* 0x0010000005047890 */ /* 0x000fc8000fffe13f */
[----:B------:R-:W-:Y:S02]  /*0210*/  USHF.L.U32 UR5, UR4, 0xb, URZ ;  /* 0x0000000b04057899 */ /* 0x000fe4000800063f */
[----:B------:R-:W-:Y:S01]  /*0220*/  USHF.L.U32 UR4, UR4, 0x1, URZ ;  /* 0x0000000104047899 */ /* 0x000fe2000800063f */
[----:B------:R-:W0:Y:S11]  /*0230*/  FENCE.VIEW.ASYNC.S ;  /* 0x00000000000073c6 */ /* 0x000e360000000000 */
[----:B0-----:R0:W1:Y:S01]  /*0240*/  SYNCS.EXCH.64 URZ, [UR8], UR4 ;  /* 0x00000004083f75b2 */ /* 0x0010620008000100 */
[----:B------:R0:W2:Y:S01]  /*0250*/  SYNCS.EXCH.64 URZ, [UR8+0x28], UR6 ;  /* 0x00002806083f75b2 */ /* 0x0000a20008000100 */
[----:B------:R0:W3:Y:S01]  /*0260*/  SYNCS.EXCH.64 URZ, [UR8+0x8], UR4 ;  /* 0x00000804083f75b2 */ /* 0x0000e20008000100 */
[----:B------:R0:W4:Y:S01]  /*0270*/  SYNCS.EXCH.64 URZ, [UR8+0x30], UR6 ;  /* 0x00003006083f75b2 */ /* 0x0001220008000100 */
[----:B------:R0:W0:Y:S01]  /*0280*/  SYNCS.EXCH.64 URZ, [UR8+0x10], UR4 ;  /* 0x00001004083f75b2 */ /* 0x0000220008000100 */
[----:B------:R0:W0:Y:S01]  /*0290*/  SYNCS.EXCH.64 URZ, [UR8+0x38], UR6 ;  /* 0x00003806083f75b2 */ /* 0x0000220008000100 */
[----:B------:R0:W0:Y:S01]  /*02a0*/  SYNCS.EXCH.64 URZ, [UR8+0x18], UR4 ;  /* 0x00001804083f75b2 */ /* 0x0000220008000100 */
[----:B------:R0:W0:Y:S01]  /*02b0*/  SYNCS.EXCH.64 URZ, [UR8+0x40], UR6 ;  /* 0x00004006083f75b2 */ /* 0x0000220008000100 */
[----:B------:R0:W0:Y:S01]  /*02c0*/  SYNCS.EXCH.64 URZ, [UR8+0x20], UR4 ;  /* 0x00002004083f75b2 */ /* 0x0000220008000100 */
[----:B------:R0:W0:Y:S01]  /*02d0*/  SYNCS.EXCH.64 URZ, [UR8+0x48], UR6 ;  /* 0x00004806083f75b2 */ /* 0x0000220008000100 */
[----:B------:R-:W-:Y:S01]  /*02e0*/  NOP ;  /* 0x0000000000007918 */ /* 0x000fe20000000000 */
.L_x_2:
[----:B------:R-:W5:Y:S01]  /*02f0*/  SHFL.IDX PT, R12, R0, RZ, 0x1f ;  /* 0x00001fff000c7589 */ /* 0x000f6200000e0000 */
[----:B------:R-:W1:Y:S01]  /*0300*/  S2UR UR12, SR_CTAID.X ;  /* 0x00000000000c79c3 */ /* 0x000e620000002500 */
[----:B------:R-:W-:Y:S02]  /*0310*/  SHF.R.S32.HI R3, RZ, 0x1f, R4 ;  /* 0x0000001fff037819 */ /* 0x000fe40000011404 */
[----:B------:R-:W-:Y:S01]  /*0320*/  ELECT P0, URZ, PT ;  /* 0x00000000003f782f */ /* 0x000fe20003800000 */
[----:B------:R-:W2:Y:S01]  /*0330*/  SHFL.IDX PT, R11, R0, RZ, 0x1f ;  /* 0x00001fff000b7589 */ /* 0x000ea200000e0000 */
[----:B0-----:R-:W-:Y:S01]  /*0340*/  ULDC UR4, c[0x0][0x150] ;  /* 0x0000540000047ab9 */ /* 0x001fe20000000800 */
[----:B------:R-:W-:Y:S02]  /*0350*/  LEA.HI R3, R3, R4, RZ, 0x7 ;  /* 0x0000000403037211 */ /* 0x000fe400078f38ff */
[----:B------:R-:W-:Y:S01]  /*0360*/  ELECT P1, URZ, PT ;  /* 0x00000000003f782f */ /* 0x000fe20003820000 */
[----:B------:R-:W0:Y:S01]  /*0370*/  S2R R6, SR_CTAID.Y ;  /* 0x0000000000067919 */ /* 0x000e220000002600 */
[----:B------:R-:W3:Y:S01]  /*0380*/  LDC R14, c[0x0][0x144] ;  /* 0x00005100ff0e7b82 */ /* 0x000ee20000000800 */
[----:B------:R-:W-:Y:S01]  /*0390*/  LOP3.LUT R3, R3, 0xffffff80, RZ, 0xc0, !PT ;  /* 0xffffff8003037812 */ /* 0x000fe200078ec0ff */
[----:B------:R-:W-:Y:S01]  /*03a0*/  UMOV UR11, 0x80 ;  /* 0x00000080000b7882 */ /* 0x000fe20000000000 */
[----:B------:R-:W4:Y:S01]  /*03b0*/  SHFL.IDX PT, R16, R7, RZ, 0x1f ;  /* 0x00001fff07107589 */ /* 0x000f2200000e0000 */
[----:B------:R-:W-:Y:S01]  /*03c0*/  NOP ;  /* 0x0000000000007918 */ /* 0x000fe20000000000 */
[----:B------:R-:W-:Y:S01]  /*03d0*/  NOP ;  /* 0x0000000000007918 */ /* 0x000fe20000000000 */
[----:B------:R-:W-:Y:S01]  /*03e0*/  IMAD.IADD R5, R4, 0x1, -R3 ;  /* 0x0000000104057824 */ /* 0x000fe200078e0a03 */
[C---:B------:R-:W-:Y:S01]  /*03f0*/  ISETP.NE.AND P4, PT, R10.reuse, RZ, PT ;  /* 0x000000ff0a00720c */ /* 0x040fe20003f85270 */
[----:B------:R-:W4:Y:S01]  /*0400*/  LDC R15, c[0x0][0x140] ;  /* 0x00005000ff0f7b82 */ /* 0x000f220000000800 */
[----:B------:R-:W-:-:S02]  /*0410*/  VIADD R36, R10, 0xffffffff ;  /* 0xffffffff0a247836 */ /* 0x000fc40000000000 */
[----:B------:R-:W-:Y:S01]  /*0420*/  SHF.R.S32.HI R8, RZ, 0x1f, R5 ;  /* 0x0000001fff087819 */ /* 0x000fe20000011405 */
[----:B------:R-:W-:Y:S02]  /*0430*/  IMAD.MOV.U32 R89, RZ, RZ, 0x1 ;  /* 0x00000001ff597424 */ /* 0x000fe400078e00ff */
[----:B------:R-:W-:Y:S02]  /*0440*/  ISETP.GE.U32.AND P6, PT, R36, 0x2, PT ;  /* 0x000000022400780c */ /* 0x000fe40003fc6070 */
[----:B-----5:R-:W-:Y:S01]  /*0450*/  ISETP.NE.OR P0, PT, R12, RZ, !P0 ;  /* 0x000000ff0c00720c */ /* 0x020fe20004705670 */
[----:B------:R-:W5:Y:S01]  /*0460*/  LDC R25, c[0x0][0x148] ;  /* 0x00005200ff197b82 */ /* 0x000f620000000800 */
[----:B-1----:R-:W-:Y:S02]  /*0470*/  I2FP.F32.U32 R12, UR12 ;  /* 0x0000000c000c7c45 */ /* 0x002fe40008201000 */
[----:B------:R-:W-:Y:S02]  /*0480*/  LEA.HI R3, R8, R5, RZ, 0x3 ;  /* 0x0000000508037211 */ /* 0x000fe400078f18ff */
[----:B--2---:R-:W-:Y:S01]  /*0490*/  ISETP.NE.OR P1, PT, R11, RZ, !P1 ;  /* 0x000000ff0b00720c */ /* 0x004fe20004f25670 */
[----:B------:R-:W-:Y:S01]  /*04a0*/  FMUL R13, R12, UR4 ;  /* 0x000000040c0d7c20 */ /* 0x000fe20008400000 */
[--C-:B------:R-:W-:Y:S01]  /*04b0*/  SHF.R.S32.HI R0, RZ, 0x3, R3.reuse ;  /* 0x00000003ff007819 */ /* 0x100fe20000011403 */
[----:B------:R-:W-:Y:S01]  /*04c0*/  ULDC UR4, c[0x0][0x154] ;  /* 0x0000550000047ab9 */ /* 0x000fe20000000800 */
[----:B------:R-:W-:-:S02]  /*04d0*/  SHF.R.S32.HI R3, RZ, 0x1f, R3 ;  /* 0x0000001fff037819 */ /* 0x000fc40000011403 */
[----:B------:R-:W-:Y:S01]  /*04e0*/  SHF.R.S32.HI R12, RZ, 0x1f, R9 ;  /* 0x0000001fff0c7819 */ /* 0x000fe20000011409 */
[----:B------:R-:W1:Y:S01]  /*04f0*/  F2I.U32.TRUNC.NTZ R13, R13 ;  /* 0x0000000d000d7305 */ /* 0x000e62000020f000 */
[----:B------:R-:W-:Y:S01]  /*0500*/  LEA.HI R11, R3, R0, RZ, 0x2 ;  /* 0x00000000030b7211 */ /* 0x000fe200078f10ff */
[----:B------:R-:W-:Y:S01]  /*0510*/  VOTEU.ALL UP1, P0 ;  /* 0x00000000003f7886 */ /* 0x000fe20000020000 */
[----:B------:R-:W-:Y:S01]  /*0520*/  LEA.HI R12, R12, R9, RZ, 0x2 ;  /* 0x000000090c0c7211 */ /* 0x000fe200078f10ff */
[----:B------:R-:W-:Y:S01]  /*0530*/  VOTEU.ALL UP0, P0 ;  /* 0x00000000003f7886 */ /* 0x000fe20000000000 */
[----:B------:R-:W-:Y:S01]  /*0540*/  SHF.R.S32.HI R3, RZ, 0x1f, R2 ;  /* 0x0000001fff037819 */ /* 0x000fe20000011402 */
[----:B------:R-:W-:Y:S01]  /*0550*/  VOTEU.ALL UP2, P1 ;  /* 0x00000000003f7886 */ /* 0x000fe20000840000 */
[----:B------:R-:W-:Y:S01]  /*0560*/  LOP3.LUT R11, R11, 0xfffffffc, RZ, 0xc0, !PT ;  /* 0xfffffffc0b0b7812 */ /* 0x000fe200078ec0ff */
[----:B------:R-:W2:Y:S01]  /*0570*/  @!UP1 S2UR UR7, SR_CgaCtaId ;  /* 0x00000000000799c3 */ /* 0x000ea20000008800 */
[----:B------:R-:W-:Y:S01]  /*0580*/  LOP3.LUT R12, R12, 0x3ffffffc, RZ, 0xc0, !PT ;  /* 0x3ffffffc0c0c7812 */ /* 0x000fe200078ec0ff */
[----:B------:R-:W-:Y:S01]  /*0590*/  @!UP1 UMOV UR6, 0x400 ;  /* 0x0000040000069882 */ /* 0x000fe20000000000 */
[----:B------:R-:W-:Y:S01]  /*05a0*/  LEA.HI R3, R3, R2, RZ, 0x2 ;  /* 0x0000000203037211 */ /* 0x000fe200078f10ff */
[----:B------:R-:W-:Y:S01]  /*05b0*/  IMAD.IADD R11, R0, 0x1, -R11 ;  /* 0x00000001000b7824 */ /* 0x000fe200078e0a0b */
[----:B------:R-:W-:Y:S01]  /*05c0*/  @!UP2 UMOV UR9, 0x400 ;  /* 0x000004000009a882 */ /* 0x000fe20000000000 */
[----:B------:R-:W-:Y:S01]  /*05d0*/  IMAD.IADD R12, R9, 0x1, -R12 ;  /* 0x00000001090c7824 */ /* 0x000fe200078e0a0c */
[----:B------:R-:W-:Y:S01]  /*05e0*/  LOP3.LUT R3, R3, 0xfffffffc, RZ, 0xc0, !PT ;  /* 0xfffffffc03037812 */ /* 0x000fe200078ec0ff */
[----:B------:R-:W5:Y:S01]  /*05f0*/  @!UP2 S2UR UR10, SR_CgaCtaId ;  /* 0x00000000000aa9c3 */ /* 0x000f620000008800 */
[----:B-1----:R-:W-:Y:S01]  /*0600*/  IMAD.MOV R13, RZ, RZ, -R13 ;  /* 0x000000ffff0d7224 */ /* 0x002fe200078e0a0d */
[----:B------:R-:W-:Y:S01]  /*0610*/  VOTEU.ALL UP3, P1 ;  /* 0x00000000003f7886 */ /* 0x000fe20000860000 */
[----:B------:R-:W-:Y:S01]  /*0620*/  IMAD R11, R12, 0x4, R11 ;  /* 0x000000040c0b7824 */ /* 0x000fe200078e020b */
[----:B------:R-:W-:Y:S01]  /*0630*/  VOTEU.ALL UP4, P1 ;  /* 0x00000000003f7886 */ /* 0x000fe20000880000 */
[----:B------:R-:W-:Y:S01]  /*0640*/  IMAD.IADD R9, R2, 0x1, -R3 ;  /* 0x0000000102097824 */ /* 0x000fe200078e0a03 */
[----:B0-----:R-:W-:Y:S01]  /*0650*/  I2FP.F32.U32 R2, R6 ;  /* 0x0000000600027245 */ /* 0x001fe20000201000 */
[----:B---3--:R-:W-:Y:S01]  /*0660*/  IMAD R21, R14, R13, UR12 ;  /* 0x0000000c0e157e24 */ /* 0x008fe2000f8e020d */
[C---:B------:R-:W-:Y:S01]  /*0670*/  LEA.HI R0, R11.reuse, R11, RZ, 0x1 ;  /* 0x0000000b0b007211 */ /* 0x040fe200078f08ff */
[C---:B------:R-:W-:Y:S01]  /*0680*/  IMAD.SHL.U32 R88, R11.reuse, 0x4, RZ ;  /* 0x000000040b587824 */ /* 0x040fe200078e00ff */
[----:B------:R-:W-:Y:S01]  /*0690*/  VOTEU.ALL UP5, P1 ;  /* 0x00000000003f7886 */ /* 0x000fe200008a0000 */
[----:B------:R-:W-:Y:S01]  /*06a0*/  FMUL R2, R2, UR4 ;  /* 0x0000000402027c20 */ /* 0x000fe20008400000 */
[----:B------:R-:W-:Y:S01]  /*06b0*/  LOP3.LUT R0, R0, 0xfffffffe, RZ, 0xc0, !PT ;  /* 0xfffffffe00007812 */ /* 0x000fe200078ec0ff */
[----:B------:R-:W-:Y:S01]  /*06c0*/  UMOV UR4, 0x20 ;  /* 0x0000002000047882 */ /* 0x000fe20000000000 */
[----:B------:R-:W-:Y:S01]  /*06d0*/  LOP3.LUT R88, R11, 0xc, R88, 0x78, !PT ;  /* 0x0000000c0b587812 */ /* 0x000fe200078e7858 */
[----:B------:R-:W-:-:S04]  /*06e0*/  @!UP1 UIADD3 UR4, -UR4, 0x100000, URZ ;  /* 0x0010000004049890 */ /* 0x000fc8000fffe13f */
[----:B------:R-:W-:Y:S02]  /*06f0*/  @!UP1 USHF.L.U32 UR5, UR4, 0xb, URZ ;  /* 0x0000000b04059899 */ /* 0x000fe4000800063f */
[----:B------:R-:W-:Y:S01]  /*0700*/  @!UP1 USHF.L.U32 UR4, UR4, 0x1, URZ ;  /* 0x0000000104049899 */ /* 0x000fe2000800063f */
[----:B----4-:R-:W-:Y:S01]  /*0710*/  ISETP.EQ.U32.AND P2, PT, R15, 0x1, PT ;  /* 0x000000010f00780c */ /* 0x010fe20003f42070 */
[----:B------:R-:W-:Y:S01]  /*0720*/  IMAD.IADD R0, R11, 0x1, -R0 ;  /* 0x000000010b007824 */ /* 0x000fe200078e0a00 */
[----:B------:R-:W0:Y:S01]  /*0730*/  F2I.U32.TRUNC.NTZ R2, R2 ;  /* 0x0000000200027305 */ /* 0x000e22000020f000 */
[----:B--2---:R-:W-:Y:S01]  /*0740*/  @!UP1 ULEA UR8, UR7, UR6, 0x18 ;  /* 0x0000000607089291 */ /* 0x004fe2000f8ec03f */
[----:B------:R-:W-:Y:S01]  /*0750*/  R2UR UR43, R16 ;  /* 0x00000000102b72ca */ /* 0x000fe200000e0000 */
[----:B------:R-:W-:-:S04]  /*0760*/  @!UP2 UIADD3 UR6, -UR11, 0x100000, URZ ;  /* 0x001000000b06a890 */ /* 0x000fc8000fffe13f */
[----:B------:R-:W-:Y:S02]  /*0770*/  @!UP2 USHF.L.U32 UR7, UR6, 0xb, URZ ;  /* 0x0000000b0607a899 */ /* 0x000fe4000800063f */
[----:B------:R-:W-:Y:S01]  /*0780*/  @!UP2 USHF.L.U32 UR6, UR6, 0x1, URZ ;  /* 0x000000010606a899 */ /* 0x000fe2000800063f */
[----:B------:R-:W-:Y:S01]  /*0790*/  ISETP.NE.AND P3, PT, R0, R21, PT ;  /* 0x000000150000720c */ /* 0x000fe20003f65270 */
[----:B------:R-:W-:Y:S01]  /*07a0*/  VOTEU.ALL UP1, P0 ;  /* 0x00000000003f7886 */ /* 0x000fe20000020000 */
[----:B-----5:R-:W-:Y:S01]  /*07b0*/  @!UP2 ULEA UR9, UR10, UR9, 0x18 ;  /* 0x000000090a09a291 */ /* 0x020fe2000f8ec03f */
[----:B------:R-:W-:Y:S01]  /*07c0*/  LOP3.LUT P0, RZ, R5, 0x7, RZ, 0xc0, !PT ;  /* 0x0000000705ff7812 */ /* 0x000fe2000780c0ff */
[----:B------:R-:W-:Y:S01]  /*07d0*/  VOTEU.ALL UP2, P1 ;  /* 0x00000000003f7886 */ /* 0x000fe20000840000 */
[----:B------:R-:W-:Y:S02]  /*07e0*/  ISETP.NE.AND P1, PT, R9, 0x3, PT ;  /* 0x000000030900780c */ /* 0x000fe40003f25270 */
[----:B------:R-:W-:-:S02]  /*07f0*/  ISETP.LT.U32.AND P0, PT, R88, 0x2, !P0 ;  /* 0x000000025800780c */ /* 0x000fc40004701070 */
[----:B------:R-:W-:Y:S01]  /*0800*/  ISETP.EQ.OR P1, PT, R9, RZ, !P1 ;  /* 0x000000ff0900720c */ /* 0x000fe20004f22670 */
[----:B------:R-:W1:Y:S02]  /*0810*/  FENCE.VIEW.ASYNC.S ;  /* 0x00000000000073c6 */ /* 0x000e640000000000 */
[----:B-1----:R1:W2:Y:S01]  /*0820*/  @!UP0 SYNCS.EXCH.64 URZ, [UR8+0x80], UR4 ;  /* 0x00008004083f85b2 */ /* 0x0022a20008000100 */
[----:B0-----:R-:W-:Y:S01]  /*0830*/  IMAD.MOV R20, RZ, RZ, -R2 ;  /* 0x000000ffff147224 */ /* 0x001fe200078e0a02 */
[----:B------:R-:W-:-:S03]  /*0840*/  @P3 LEA.HI R0, R88, R88, RZ, 0x1 ;  /* 0x0000005858003211 */ /* 0x000fc600078f08ff */
[----:B------:R-:W-:Y:S01]  /*0850*/  IMAD R3, R25, R20, R6 ;  /* 0x0000001419037224 */ /* 0x000fe200078e0206 */
[----:B------:R-:W-:Y:S02]  /*0860*/  ISETP.EQ.AND P1, PT, R10, RZ, P1 ;  /* 0x000000ff0a00720c */ /* 0x000fe40000f22270 */
[----:B------:R-:W-:Y:S02]  /*0870*/  @P3 SHF.R.S32.HI R0, RZ, 0x1, R0 ;  /* 0x00000001ff003819 */ /* 0x000fe40000011400 */
[----:B------:R-:W-:Y:S02]  /*0880*/  SEL R23, RZ, 0x1, !P1 ;  /* 0x00000001ff177807 */ /* 0x000fe40004800000 */
[----:B------:R-:W-:Y:S02]  /*0890*/  @P3 ISETP.NE.AND P5, PT, R0, R3, PT ;  /* 0x000000030000320c */ /* 0x000fe40003fa5270 */
[----:B------:R-:W-:Y:S01]  /*08a0*/  SEL R0, RZ, 0x1, !P0 ;  /* 0x00000001ff007807 */ /* 0x000fe20004000000 */
[----:B------:R1:W0:Y:S01]  /*08b0*/  @!UP1 SYNCS.EXCH.64 URZ, [UR8+0x88], UR4 ;  /* 0x00008804083f95b2 */ /* 0x0002220008000100 */
[----:B------:R-:W-:Y:S01]  /*08c0*/  NOP ;  /* 0x0000000000007918 */ /* 0x000fe20000000000 */
[----:B------:R-:W-:-:S02]  /*08d0*/  @P3 SEL R89, RZ, 0x1, P5 ;  /* 0x00000001ff593807 */ /* 0x000fc40002800000 */
[----:B------:R-:W-:Y:S02]  /*08e0*/  SEL R23, R23, 0x2, P6 ;  /* 0x0000000217177807 */ /* 0x000fe40003000000 */
[----:B------:R-:W-:Y:S01]  /*08f0*/  LOP3.LUT R89, R89, R0, RZ, 0xc0, !PT ;  /* 0x0000000059597212 */ /* 0x000fe200078ec0ff */
[----:B------:R1:W3:Y:S01]  /*0900*/  @!UP2 SYNCS.EXCH.64 URZ, [UR9+0x60], UR6 ;  /* 0x00006006093fa5b2 */ /* 0x0002e20008000100 */
[----:B------:R1:W4:Y:S01]  /*0910*/  @!UP3 SYNCS.EXCH.64 URZ, [UR9+0x68], UR6 ;  /* 0x00006806093fb5b2 */ /* 0x0003220008000100 */
[----:B------:R1:W0:Y:S01]  /*0920*/  @!UP4 SYNCS.EXCH.64 URZ, [UR9+0x70], UR6 ;  /* 0x00007006093fc5b2 */ /* 0x0002220008000100 */
[----:B------:R1:W0:Y:S01]  /*0930*/  @!UP5 SYNCS.EXCH.64 URZ, [UR9+0x78], UR6 ;  /* 0x00007806093fd5b2 */ /* 0x0002220008000100 */
[----:B------:R-:W-:Y:S01]  /*0940*/  NOP ;  /* 0x0000000000007918 */ /* 0x000fe20000000000 */
[----:B-12---:R-:W-:Y:S05]  /*0950*/  @!P2 BRA `(.L_x_3) ;  /* 0x000000000008a947 */ /* 0x006fea0003800000 */
[----:B0--34-:R-:W-:Y:S01]  /*0960*/  UCGABAR_ARV ;  /* 0x00000000000079c7 */ /* 0x019fe20008000000 */
[----:B------:R-:W-:Y:S05]  /*0970*/  BRA `(.L_x_4) ;  /* 0x0000000000047947 */ /* 0x000fea0003800000 */
.L_x_3:
[----:B0--34-:R-:W-:Y:S01]  /*0980*/  NOP ;  /* 0x0000000000007918 */ /* 0x019fe20000000000 */
.L_x_4:
[----:B------:R-:W-:Y:S01]  /*0990*/  ULDC.64 UR4, c[0x0][0x598] ;  /* 0x0001660000047ab9 */ /* 0x000fe20000000a00 */
[----:B------:R-:W-:Y:S01]  /*09a0*/  ULDC.64 UR36, c[0x0][0x208] ;  /* 0x0000820000247ab9 */ /* 0x000fe20000000a00 */
[----:B------:R-:W-:-:S04]  /*09b0*/  ISETP.NE.U32.AND P0, PT, RZ, UR4, PT ;  /* 0x00000004ff007c0c */ /* 0x000fc8000bf05070 */
[----:B------:R-:W-:-:S13]  /*09c0*/  ISETP.NE.AND.EX P0, PT, RZ, UR5, PT, P0 ;  /* 0x00000005ff007c0c */ /* 0x000fda000bf05300 */
[----:B------:R-:W-:Y:S05]  /*09d0*/  @!P0 BRA `(.L_x_5) ;  /* 0x00000000001c8947 */ /* 0x000fea0003800000 */
[----:B------:R-:W0:Y:S02]  /*09e0*/  LDC.64 R2, c[0x0][0x598] ;  /* 0x00016600ff027b82 */ /* 0x000e240000000a00 */
[----:B0-----:R-:W2:Y:S02]  /*09f0*/  LDG.E.64 R2, desc[UR36][R2.64] ;  /* 0x0000002402027981 */ /* 0x001ea4000c1e1b00 */
[----:B--2---:R-:W-:-:S04]  /*0a00*/  ISETP.NE.U32.AND P0, PT, R2, RZ, PT ;  /* 0x000000ff0200720c */ /* 0x004fc80003f05070 */
[----:B------:R-:W-:-:S13]  /*0a10*/  ISETP.NE.AND.EX P0, PT, R3, RZ, PT, P0 ;  /* 0x000000ff0300720c */ /* 0x000fda0003f05300 */
[----:B------:R-:W-:Y:S05]  /*0a20*/  @!P0 BRA `(.L_x_5) ;  /* 0x0000000000088947 */ /* 0x000fea0003800000 */
[----:B------:R0:W5:Y:S01]  /*0a30*/  LD.E R90, desc[UR36][R2.64] ;  /* 0x00000024025a7980 */ /* 0x000162000c101900 */
[----:B------:R-:W-:Y:S05]  /*0a40*/  BRA `(.L_x_6) ;  /* 0x0000000000247947 */ /* 0x000fea0003800000 */
.L_x_5:
[----:B------:R-:W-:Y:S02]  /*0a50*/  ULDC.64 UR4, c[0x0][0x588] ;  /* 0x0001620000047ab9 */ /* 0x000fe40000000a00 */
[----:B------:R-:W-:-:S04]  /*0a60*/  ISETP.NE.U32.AND P0, PT, RZ, UR4, PT ;  /* 0x00000004ff007c0c */ /* 0x000fc8000bf05070 */
[----:B------:R-:W-:-:S13]  /*0a70*/  ISETP.NE.AND.EX P0, PT, RZ, UR5, PT, P0 ;  /* 0x00000005ff007c0c */ /* 0x000fda000bf05300 */
[----:B------:R-:W-:Y:S05]  /*0a80*/  @!P0 BRA `(.L_x_7) ;  /* 0x00000000000c8947 */ /* 0x000fea0003800000 */
[----:B------:R-:W0:Y:S02]  /*0a90*/  LDC.64 R90, c[0x0][0x588] ;  /* 0x00016200ff5a7b82 */ /* 0x000e240000000a00 */
[----:B0-----:R1:W5:Y:S01]  /*0aa0*/  LDG.E R90, desc[UR36][R90.64] ;  /* 0x000000245a5a7981 */ /* 0x001362000c1e1900 */
[----:B------:R-:W-:Y:S05]  /*0ab0*/  BRA `(.L_x_6) ;  /* 0x0000000000087947 */ /* 0x000fea0003800000 */
.L_x_7:
[----:B------:R-:W-:Y:S02]  /*0ac0*/  ULDC UR4, c[0x0][0x580] ;  /* 0x0001600000047ab9 */ /* 0x000fe40000000800 */
[----:B------:R-:W-:-:S07]  /*0ad0*/  IMAD.U32 R90, RZ, RZ, UR4 ;  /* 0x00000004ff5a7e24 */ /* 0x000fce000f8e00ff */
.L_x_6:
[----:B------:R-:W-:Y:S02]  /*0ae0*/  ULDC.64 UR4, c[0x0][0x5a0] ;  /* 0x0001680000047ab9 */ /* 0x000fe40000000a00 */
[----:B------:R-:W-:-:S04]  /*0af0*/  ISETP.NE.U32.AND P0, PT, RZ, UR4, PT ;  /* 0x00000004ff007c0c */ /* 0x000fc8000bf05070 */
[----:B------:R-:W-:-:S13]  /*0b00*/  ISETP.NE.AND.EX P0, PT, RZ, UR5, PT, P0 ;  /* 0x00000005ff007c0c */ /* 0x000fda000bf05300 */
[----:B------:R-:W-:Y:S05]  /*0b10*/  @!P0 BRA `(.L_x_8) ;  /* 0x00000000001c8947 */ /* 0x000fea0003800000 */
[----:B0-----:R-:W0:Y:S02]  /*0b20*/  LDC.64 R2, c[0x0][0x5a0] ;  /* 0x00016800ff027b82 */ /* 0x001e240000000a00 */
[----:B0-----:R-:W2:Y:S02]  /*0b30*/  LDG.E.64 R2, desc[UR36][R2.64] ;  /* 0x0000002402027981 */ /* 0x001ea4000c1e1b00 */
[----:B--2---:R-:W-:-:S04]  /*0b40*/  ISETP.NE.U32.AND P0, PT, R2, RZ, PT ;  /* 0x000000ff0200720c */ /* 0x004fc80003f05070 */
[----:B------:R-:W-:-:S13]  /*0b50*/  ISETP.NE.AND.EX P0, PT, R3, RZ, PT, P0 ;  /* 0x000000ff0300720c */ /* 0x000fda0003f05300 */
[----:B------:R-:W-:Y:S05]  /*0b60*/  @!P0 BRA `(.L_x_8) ;  /* 0x0000000000088947 */ /* 0x000fea0003800000 */
[----:B-1----:R0:W5:Y:S01]  /*0b70*/  LD.E R91, desc[UR36][R2.64] ;  /* 0x00000024025b7980 */ /* 0x002162000c101900 */
[----:B------:R-:W-:Y:S05]  /*0b80*/  BRA `(.L_x_9) ;  /* 0x0000000000247947 */ /* 0x000fea0003800000 */
.L_x_8:
[----:B------:R-:W-:Y:S02]  /*0b90*/  ULDC.64 UR4, c[0x0][0x590] ;  /* 0x0001640000047ab9 */ /* 0x000fe40000000a00 */
[----:B------:R-:W-:-:S04]  /*0ba0*/  ISETP.NE.U32.AND P0, PT, RZ, UR4, PT ;  /* 0x00000004ff007c0c */ /* 0x000fc8000bf05070 */
[----:B------:R-:W-:-:S13]  /*0bb0*/  ISETP.NE.AND.EX P0, PT, RZ, UR5, PT, P0 ;  /* 0x00000005ff007c0c */ /* 0x000fda000bf05300 */
[----:B------:R-:W-:Y:S05]  /*0bc0*/  @!P0 BRA `(.L_x_10) ;  /* 0x00000000000c8947 */ /* 0x000fea0003800000 */
[----:B0-----:R-:W1:Y:S02]  /*0bd0*/  LDC.64 R2, c[0x0][0x590] ;  /* 0x00016400ff027b82 */ /* 0x001e640000000a00 */
[----:B-1----:R1:W5:Y:S01]  /*0be0*/  LDG.E R91, desc[UR36][R2.64] ;  /* 0x00000024025b7981 */ /* 0x002362000c1e1900 */
[----:B------:R-:W-:Y:S05]  /*0bf0*/  BRA `(.L_x_9) ;  /* 0x0000000000087947 */ /* 0x000fea0003800000 */
.L_x_10:
[----:B------:R-:W-:Y:S02]  /*0c00*/  ULDC UR4, c[0x0][0x584] ;  /* 0x0001610000047ab9 */ /* 0x000fe40000000800 */
[----:B-1----:R-:W-:-:S07]  /*0c10*/  IMAD.U32 R91, RZ, RZ, UR4 ;  /* 0x00000004ff5b7e24 */ /* 0x002fce000f8e00ff */
.L_x_9:
[----:B01----:R-:W0:Y:S01]  /*0c20*/  LDC R2, c[0x0][0x65c] ;  /* 0x00019700ff027b82 */ /* 0x003e220000000800 */
[----:B------:R-:W-:Y:S01]  /*0c30*/  ULDC UR6, c[0x0][0x28c] ;  /* 0x0000a30000067ab9 */ /* 0x000fe20000000800 */
[----:B------:R-:W-:Y:S01]  /*0c40*/  ISETP.NE.AND P0, PT, R10, 0x2, PT ;  /* 0x000000020a00780c */ /* 0x000fe20003f05270 */
[----:B------:R-:W-:Y:S01]  /*0c50*/  UIADD3 UR6, UR6, 0x7f, URZ ;  /* 0x0000007f06067890 */ /* 0x000fe2000fffe03f */
[----:B------:R-:W-:Y:S01]  /*0c60*/  IMAD.U32 R10, RZ, RZ, UR12 ;  /* 0x0000000cff0a7e24 */ /* 0x000fe2000f8e00ff */
[----:B------:R-:W-:Y:S01]  /*0c70*/  UMOV UR38, URZ ;  /* 0x0000003f00267c82 */ /* 0x000fe20008000000 */
[----:B------:R-:W-:Y:S01]  /*0c80*/  UMOV UR39, URZ ;  /* 0x0000003f00277c82 */ /* 0x000fe20008000000 */
[----:B------:R-:W-:Y:S01]  /*0c90*/  USHF.R.S32.HI UR7, URZ, 0x1f, UR6 ;  /* 0x0000001f3f077899 */ /* 0x000fe20008011406 */
[----:B------:R-:W-:-:S03]  /*0ca0*/  ULDC.64 UR8, c[0x0][0x650] ;  /* 0x0001940000087ab9 */ /* 0x000fc60000000a00 */
[----:B------:R-:W-:-:S04]  /*0cb0*/  ULEA.HI UR7, UR7, UR6, URZ, 0x7 ;  /* 0x0000000607077291 */ /* 0x000fc8000f8f383f */
[----:B------:R-:W-:Y:S01]  /*0cc0*/  USHF.R.S32.HI UR40, URZ, 0x7, UR7 ;  /* 0x000000073f287899 */ /* 0x000fe20008011407 */
[----:B0-----:R-:W-:-:S13]  /*0cd0*/  ISETP.NE.AND P1, PT, R2, 0x1, PT ;  /* 0x000000010200780c */ /* 0x001fda0003f25270 */
[----:B------:R-:W0:Y:S01]  /*0ce0*/  @P1 LDC R17, c[0x0][0x10] ;  /* 0x00000400ff111b82 */ /* 0x000e220000000800 */
[----:B------:R-:W-:Y:S02]  /*0cf0*/  @P1 IMAD.MOV.U32 R7, RZ, RZ, RZ ;  /* 0x000000ffff071224 */ /* 0x000fe400078e00ff */
[----:B------:R-:W-:-:S05]  /*0d00*/  @P1 IMAD.MOV.U32 R11, RZ, RZ, RZ ;  /* 0x000000ffff0b1224 */ /* 0x000fca00078e00ff */
[----:B------:R-:W1:Y:S01]  /*0d10*/  @!P1 LDC R3, c[0x0][0xc] ;  /* 0x00000300ff039b82 */ /* 0x000e620000000800 */
[----:B------:R-:W-:Y:S01]  /*0d20*/  ULDC UR4, c[0x0][0xc] ;  /* 0x0000030000047ab9 */ /* 0x000fe20000000800 */
[----:B------:R-:W-:Y:S02]  /*0d30*/  ULDC UR5, c[0x0][0x10] ;  /* 0x0000040000057ab9 */ /* 0x000fe40000000800 */
[----:B------:R-:W-:-:S04]  /*0d40*/  UIMAD.WIDE.U32 UR4, UR4, UR5, URZ ;  /* 0x00000005040472a5 */ /* 0x000fc8000f8e003f */
[----:B------:R-:W2:Y:S01]  /*0d50*/  LDC R0, c[0x0][0x14] ;  /* 0x00000500ff007b82 */ /* 0x000ea20000000800 */
[----:B0-----:R-:W-:-:S04]  /*0d60*/  @P1 IMAD.WIDE.U32 R16, R17, UR12, R6 ;  /* 0x0000000c11101c25 */ /* 0x001fc8000f8e0006 */
[----:B------:R-:W-:Y:S02]  /*0d70*/  @P1 IMAD.IADD R17, R17, 0x1, R11 ;  /* 0x0000000111111824 */ /* 0x000fe400078e020b */
[----:B------:R-:W-:Y:S02]  /*0d80*/  IMAD.MOV.U32 R11, RZ, RZ, RZ ;  /* 0x000000ffff0b7224 */ /* 0x000fe400078e00ff */
[----:B-1----:R-:W-:-:S04]  /*0d90*/  @!P1 IMAD.WIDE.U32 R10, R6, R3, R10 ;  /* 0x00000003060a9225 */ /* 0x002fc800078e000a */
[----:B------:R-:W-:Y:S02]  /*0da0*/  @!P1 IMAD.MOV.U32 R16, RZ, RZ, R10 ;  /* 0x000000ffff109224 */ /* 0x000fe400078e000a */
[----:B--2---:R-:W-:-:S04]  /*0db0*/  IMAD.WIDE.U32 R12, R0, UR4, RZ ;  /* 0x00000004000c7c25 */ /* 0x004fc8000f8e00ff */
[----:B------:R-:W-:Y:S01]  /*0dc0*/  IMAD R3, R0, UR5, RZ ;  /* 0x0000000500037c24 */ /* 0x000fe2000f8e02ff */
[----:B------:R0:W-:Y:S01]  /*0dd0*/  STL.64 [R1], R12 ;  /* 0x0000000c01007387 */ /* 0x0001e20000100a00 */
[----:B------:R-:W-:Y:S02]  /*0de0*/  @!P1 IMAD.MOV.U32 R17, RZ, RZ, R11 ;  /* 0x000000ffff119224 */ /* 0x000fe400078e000b */
[----:B------:R-:W-:Y:S01]  /*0df0*/  IMAD.IADD R0, R13, 0x1, R3 ;  /* 0x000000010d007824 */ /* 0x000fe200078e0203 */
[----:B------:R-:W-:Y:S06]  /*0e00*/  @P0 BRA `(.L_x_11) ;  /* 0x0000000000200947 */ /* 0x000fec0003800000 */
[----:B------:R-:W-:Y:S01]  /*0e10*/  UISETP.GE.U32.AND UP0, UPT, UR40, 0x5, UPT ;  /* 0x000000052800788c */ /* 0x000fe2000bf06070 */
[----:B------:R-:W-:Y:S01]  /*0e20*/  IADD3 R16, P0, R16, R12, RZ ;  /* 0x0000000c10107210 */ /* 0x000fe20007f1e0ff */
[----:B------:R-:W-:Y:S01]  /*0e30*/  UIMAD.WIDE.U32 UR4, UR40, -0x33333333, URZ ;  /* 0xcccccccd280478a5 */ /* 0x000fe2000f8e003f */
[----:B------:R-:W-:-:S03]  /*0e40*/  UMOV UR39, URZ ;  /* 0x0000003f00277c82 */ /* 0x000fc60008000000 */
[----:B------:R-:W-:Y:S01]  /*0e50*/  USHF.R.U32.HI UR4, URZ, 0x2, UR5 ;  /* 0x000000023f047899 */ /* 0x000fe20008011605 */
[----:B------:R-:W-:-:S03]  /*0e60*/  IMAD.X R17, R0, 0x1, R17, P0 ;  /* 0x0000000100117824 */ /* 0x000fc600000e0611 */
[----:B------:R-:W-:Y:S02]  /*0e70*/  UIMAD UR38, UR4, -0x5, UR40 ;  /* 0xfffffffb042678a4 */ /* 0x000fe4000f8e0228 */
[----:B------:R-:W-:-:S12]  /*0e80*/  @UP0 ULOP3.LUT UR39, UR4, 0x1, URZ, 0xc0, !UPT ;  /* 0x0000000104270892 */ /* 0x000fd8000f8ec03f */
.L_x_11:
[----:B------:R-:W-:Y:S01]  /*0e90*/  ISETP.GE.U32.AND P0, PT, R16, UR8, PT ;  /* 0x0000000810007c0c */ /* 0x000fe2000bf06070 */
[----:B------:R-:W-:Y:S01]  /*0ea0*/  IMAD.MOV.U32 R22, RZ, RZ, -0x1 ;  /* 0xffffffffff167424 */ /* 0x000fe200078e00ff */
[----:B------:R-:W-:Y:S01]  /*0eb0*/  PRMT R3, RZ, 0x7610, R3 ;  /* 0x00007610ff037816 */ /* 0x000fe20000000003 */
[----:B------:R-:W-:Y:S01]  /*0ec0*/  IMAD.MOV.U32 R18, RZ, RZ, -0x1 ;  /* 0xffffffffff127424 */ /* 0x000fe200078e00ff */
[----:B------:R-:W-:Y:S01]  /*0ed0*/  ISETP.GE.U32.AND.EX P0, PT, R17, UR9, PT, P0 ;  /* 0x0000000911007c0c */ /* 0x000fe2000bf06100 */
[----:B------:R-:W-:-:S12]  /*0ee0*/  IMAD.MOV.U32 R19, RZ, RZ, -0x1 ;  /* 0xffffffffff137424 */ /* 0x000fd800078e00ff */
[----:B------:R-:W-:Y:S05]  /*0ef0*/  @P0 BRA `(.L_x_12) ;  /* 0x0000000400280947 */ /* 0x000fea0003800000 */
[----:B------:R-:W1:Y:S01]  /*0f00*/  LDC.64 R26, c[0x0][0x628] ;  /* 0x00018a00ff1a7b82 */ /* 0x000e620000000a00 */
[----:B------:R-:W-:Y:S02]  /*0f10*/  IMAD.MOV.U32 R10, RZ, RZ, R16 ;  /* 0x000000ffff0a7224 */ /* 0x000fe400078e0010 */
[----:B------:R-:W-:-:S05]  /*0f20*/  IMAD.MOV.U32 R11, RZ, RZ, R17 ;  /* 0x000000ffff0b7224 */ /* 0x000fca00078e0011 */
[----:B------:R-:W2:Y:S08]  /*0f30*/  LDC R18, c[0x0][0x630] ;  /* 0x00018c00ff127b82 */ /* 0x000eb00000000800 */
[----:B------:R-:W3:Y:S01]  /*0f40*/  LDC.64 R28, c[0x0][0x620] ;  /* 0x00018800ff1c7b82 */ /* 0x000ee20000000a00 */
[----:B-1----:R-:W-:-:S04]  /*0f50*/  ISETP.NE.U32.AND P0, PT, R26, RZ, PT ;  /* 0x000000ff1a00720c */ /* 0x002fc80003f05070 */
[----:B------:R-:W-:-:S13]  /*0f60*/  ISETP.NE.AND.EX P0, PT, R27, RZ, PT, P0 ;  /* 0x000000ff1b00720c */ /* 0x000fda0003f05300 */
[----:B--23--:R-:W-:Y:S05]  /*0f70*/  @!P0 BRA `(.L_x_13) ;  /* 0x0000000000288947 */ /* 0x00cfea0003800000 */
[----:B------:R-:W1:Y:S02]  /*0f80*/  LDC R3, c[0x0][0x634] ;  /* 0x00018d00ff037b82 */ /* 0x000e640000000800 */
[----:B-1----:R-:W-:-:S05]  /*0f90*/  IADD3 R3, P0, R16, R3, RZ ;  /* 0x0000000310037210 */ /* 0x002fca0007f1e0ff */
[----:B------:R-:W-:-:S04]  /*0fa0*/  IMAD.X R19, RZ, RZ, R17, P0 ;  /* 0x000000ffff137224 */ /* 0x000fc800000e0611 */
[----:B------:R-:W-:-:S04]  /*0fb0*/  IMAD.WIDE.U32 R10, R19, R26, RZ ;  /* 0x0000001a130a7225 */ /* 0x000fc800078e00ff */
[----:B0-----:R-:W-:-:S04]  /*0fc0*/  IMAD.WIDE.U32 R12, P0, R3, R27, R10 ;  /* 0x0000001b030c7225 */ /* 0x001fc8000780000a */
[----:B------:R-:W-:-:S04]  /*0fd0*/  IMAD.WIDE.U32 R10, R3, R26, RZ ;  /* 0x0000001a030a7225 */ /* 0x000fc800078e00ff */
[----:B------:R-:W-:Y:S01]  /*0fe0*/  IMAD.X R15, RZ, RZ, RZ, P0 ;  /* 0x000000ffff0f7224 */ /* 0x000fe200000e06ff */
[----:B------:R-:W-:Y:S01]  /*0ff0*/  IADD3 RZ, P0, R11, R12, RZ ;  /* 0x0000000c0bff7210 */ /* 0x000fe20007f1e0ff */
[----:B------:R-:W-:-:S04]  /*1000*/  IMAD.MOV.U32 R14, RZ, RZ, R13 ;  /* 0x000000ffff0e7224 */ /* 0x000fc800078e000d */
[----:B------:R-:W-:-:S08]  /*1010*/  IMAD.WIDE.U32.X R10, R19, R27, R14, P0 ;  /* 0x0000001b130a7225 */ /* 0x000fd000000e040e */
.L_x_13:
[----:B------:R-:W1:Y:S01]  /*1020*/  LDC.64 R32, c[0x0][0x640] ;  /* 0x00019000ff207b82 */ /* 0x000e620000000a00 */
[-CC-:B------:R-:W-:Y:S02]  /*1030*/  SHF.R.U64 R30, R10, R18.reuse, R11.reuse ;  /* 0x000000120a1e7219 */ /* 0x180fe4000000120b */
[----:B------:R-:W-:Y:S02]  /*1040*/  SHF.R.U32.HI R3, RZ, R18, R11 ;  /* 0x00000012ff037219 */ /* 0x000fe4000001160b */
[----:B0-----:R-:W-:-:S03]  /*1050*/  IADD3 R13, P0, RZ, -R30, RZ ;  /* 0x8000001eff0d7210 */ /* 0x001fc60007f1e0ff */
[----:B------:R-:W0:Y:S02]  /*1060*/  LDC R14, c[0x0][0x618] ;  /* 0x00018600ff0e7b82 */ /* 0x000e240000000800 */
[----:B------:R-:W-:Y:S02]  /*1070*/  IMAD.X R3, RZ, RZ, ~R3, P0 ;  /* 0x000000ffff037224 */ /* 0x000fe400000e0e03 */
[----:B------:R-:W-:-:S04]  /*1080*/  IMAD.WIDE.U32 R10, R13, R28, R16 ;  /* 0x0000001c0d0a7225 */ /* 0x000fc800078e0010 */
[----:B------:R-:W2:Y:S01]  /*1090*/  LDC R15, c[0x0][0x608] ;  /* 0x00018200ff0f7b82 */ /* 0x000ea20000000800 */
[----:B------:R-:W-:Y:S02]  /*10a0*/  IMAD R12, R3, R28, RZ ;  /* 0x0000001c030c7224 */ /* 0x000fe400078e02ff */
[----:B------:R-:W-:Y:S02]  /*10b0*/  IMAD.MOV.U32 R28, RZ, RZ, 0x1 ;  /* 0x00000001ff1c7424 */ /* 0x000fe400078e00ff */
[----:B------:R-:W-:Y:S02]  /*10c0*/  IMAD R3, R13, R29, R12 ;  /* 0x0000001d0d037224 */ /* 0x000fe400078e020c */
[----:B------:R-:W-:Y:S01]  /*10d0*/  IMAD.MOV.U32 R12, RZ, RZ, -0x1 ;  /* 0xffffffffff0c7424 */ /* 0x000fe200078e00ff */
[----:B------:R-:W3:Y:S01]  /*10e0*/  LDC R31, c[0x0][0x658] ;  /* 0x00019600ff1f7b82 */ /* 0x000ee20000000800 */
[----:B------:R-:W-:Y:S01]  /*10f0*/  IMAD.IADD R3, R11, 0x1, R3 ;  /* 0x000000010b037824 */ /* 0x000fe200078e0203 */
[----:B-1----:R-:W-:-:S04]  /*1100*/  ISETP.NE.U32.AND P0, PT, R32, RZ, PT ;  /* 0x000000ff2000720c */ /* 0x002fc80003f05070 */
[----:B------:R-:W-:Y:S02]  /*1110*/  ISETP.NE.AND.EX P0, PT, R33, RZ, PT, P0 ;  /* 0x000000ff2100720c */ /* 0x000fe40003f05300 */
[----:B------:R-:W1:Y:S01]  /*1120*/  LDC R24, c[0x0][0x600] ;  /* 0x00018000ff187b82 */ /* 0x000e620000000800 */
[-CC-:B0-----:R-:W-:Y:S02]  /*1130*/  SHF.R.U64 R27, R10, R14.reuse, R3.reuse ;  /* 0x0000000e0a1b7219 */ /* 0x181fe40000001203 */
[----:B------:R-:W-:-:S05]  /*1140*/  SHF.R.U32.HI R10, RZ, R14, R3 ;  /* 0x0000000eff0a7219 */ /* 0x000fca0000011603 */
[----:B------:R-:W0:Y:S01]  /*1150*/  LDC R22, c[0x0][0x648] ;  /* 0x00019200ff167b82 */ /* 0x000e220000000800 */
[-CC-:B--2---:R-:W-:Y:S02]  /*1160*/  SHF.R.U64 R35, R27, R15.reuse, R10.reuse ;  /* 0x0000000f1b237219 */ /* 0x184fe4000000120a */
[----:B------:R-:W-:-:S05]  /*1170*/  SHF.R.U32.HI R10, RZ, R15, R10 ;  /* 0x0000000fff0a7219 */ /* 0x000fca000001160a */
[----:B------:R-:W2:Y:S01]  /*1180*/  LDC R26, c[0x0][0x638] ;  /* 0x00018e00ff1a7b82 */ /* 0x000ea20000000800 */
[-CC-:B---3--:R-:W-:Y:S02]  /*1190*/  SHF.R.U64 R34, R35, R31.reuse, R10.reuse ;  /* 0x0000001f23227219 */ /* 0x188fe4000000120a */
[-C--:B------:R-:W-:Y:S02]  /*11a0*/  SHF.L.U32 R3, R12, R31.reuse, RZ ;  /* 0x0000001f0c037219 */ /* 0x080fe400000006ff */
[----:B------:R-:W-:Y:S01]  /*11b0*/  SHF.R.U32.HI R11, RZ, R31, R10 ;  /* 0x0000001fff0b7219 */ /* 0x000fe2000001160a */
[----:B------:R-:W-:Y:S01]  /*11c0*/  IMAD.MOV.U32 R10, RZ, RZ, R34 ;  /* 0x000000ffff0a7224 */ /* 0x000fe200078e0022 */
[----:B------:R-:W-:Y:S01]  /*11d0*/  LOP3.LUT R18, RZ, R3, RZ, 0x33, !PT ;  /* 0x00000003ff127212 */ /* 0x000fe200078e33ff */
[----:B------:R-:W3:Y:S01]  /*11e0*/  LDC R29, c[0x0][0x610] ;  /* 0x00018400ff1d7b82 */ /* 0x000ee20000000800 */
[----:B------:R-:W-:Y:S05]  /*11f0*/  @!P0 BRA `(.L_x_14) ;  /* 0x0000000000288947 */ /* 0x000fea0003800000 */
[----:B------:R-:W4:Y:S02]  /*1200*/  LDC R3, c[0x0][0x64c] ;  /* 0x00019300ff037b82 */ /* 0x000f240000000800 */
[----:B----4-:R-:W-:-:S05]  /*1210*/  IADD3 R3, P0, R34, R3, RZ ;  /* 0x0000000322037210 */ /* 0x010fca0007f1e0ff */
[----:B------:R-:W-:-:S04]  /*1220*/  IMAD.X R19, RZ, RZ, R11, P0 ;  /* 0x000000ffff137224 */ /* 0x000fc800000e060b */
[----:B------:R-:W-:-:S04]  /*1230*/  IMAD.WIDE.U32 R10, R19, R32, RZ ;  /* 0x00000020130a7225 */ /* 0x000fc800078e00ff */
[----:B------:R-:W-:-:S04]  /*1240*/  IMAD.WIDE.U32 R12, P0, R3, R33, R10 ;  /* 0x00000021030c7225 */ /* 0x000fc8000780000a */
[----:B------:R-:W-:-:S04]  /*1250*/  IMAD.WIDE.U32 R10, R3, R32, RZ ;  /* 0x00000020030a7225 */ /* 0x000fc800078e00ff */
[----:B------:R-:W-:Y:S01]  /*1260*/  IMAD.X R15, RZ, RZ, RZ, P0 ;  /* 0x000000ffff0f7224 */ /* 0x000fe200000e06ff */
[----:B------:R-:W-:Y:S01]  /*1270*/  IADD3 RZ, P0, R11, R12, RZ ;  /* 0x0000000c0bff7210 */ /* 0x000fe20007f1e0ff */
[----:B------:R-:W-:-:S04]  /*1280*/  IMAD.MOV.U32 R14, RZ, RZ, R13 ;  /* 0x000000ffff0e7224 */ /* 0x000fc800078e000d */
[----:B------:R-:W-:-:S08]  /*1290*/  IMAD.WIDE.U32.X R10, R19, R33, R14, P0 ;  /* 0x00000021130a7225 */ /* 0x000fd000000e040e */
.L_x_14:
[----:B0-----:R-:W-:Y:S01]  /*12a0*/  SHF.R.U64 R7, R10, R22, R11 ;  /* 0x000000160a077219 */ /* 0x001fe2000000120b */
[----:B-1----:R-:W-:Y:S01]  /*12b0*/  VIADD R10, R24, 0xffffffff ;  /* 0xffffffff180a7836 */ /* 0x002fe20000000000 */
[----:B------:R-:W-:Y:S01]  /*12c0*/  SHF.L.U32 R3, R28, R31, RZ ;  /* 0x0000001f1c037219 */ /* 0x000fe200000006ff */
[----:B------:R-:W-:Y:S01]  /*12d0*/  @P1 IMAD R21, R25, R20, R6 ;  /* 0x0000001419151224 */ /* 0x000fe200078e0206 */
[----:B------:R-:W-:Y:S01]  /*12e0*/  LOP3.LUT R18, R35, R18, RZ, 0xc0, !PT ;  /* 0x0000001223127212 */ /* 0x000fe200078ec0ff */
[----:B------:R-:W-:Y:S02]  /*12f0*/  IMAD.MOV R11, RZ, RZ, -R7 ;  /* 0x000000ffff0b7224 */ /* 0x000fe400078e0a07 */
[----:B------:R-:W-:Y:S02]  /*1300*/  IMAD.MOV.U32 R6, RZ, RZ, 0x1 ;  /* 0x00000001ff067424 */ /* 0x000fe400078e00ff */
[----:B------:R-:W-:Y:S01]  /*1310*/  IMAD R18, R3, R7, R18 ;  /* 0x0000000703127224 */ /* 0x000fe200078e0212 */
[----:B------:R-:W-:Y:S01]  /*1320*/  LOP3.LUT R7, R27, R10, RZ, 0xc0, !PT ;  /* 0x0000000a1b077212 */ /* 0x000fe200078ec0ff */
[----:B--2---:R-:W-:-:S02]  /*1330*/  IMAD R3, R11, R26, R34 ;  /* 0x0000001a0b037224 */ /* 0x004fc400078e0222 */
[----:B---3--:R-:W-:Y:S02]  /*1340*/  IMAD R22, R18, R29, R21 ;  /* 0x0000001d12167224 */ /* 0x008fe400078e0215 */
[----:B------:R-:W-:Y:S01]  /*1350*/  IMAD R7, R3, R24, R7 ;  /* 0x0000001803077224 */ /* 0x000fe200078e0207 */
[----:B------:R-:W-:Y:S01]  /*1360*/  PRMT R3, R6, 0x7610, R3 ;  /* 0x0000761006037816 */ /* 0x000fe20000000003 */
[----:B------:R-:W-:-:S03]  /*1370*/  IMAD.MOV.U32 R19, RZ, RZ, R30 ;  /* 0x000000ffff137224 */ /* 0x000fc600078e001e */
[----:B------:R-:W-:Y:S02]  /*1380*/  SEL R18, R7, R22, !P1 ;  /* 0x0000001607127207 */ /* 0x000fe40004800000 */
[----:B------:R-:W-:-:S07]  /*1390*/  SEL R22, R22, R7, !P1 ;  /* 0x0000000716167207 */ /* 0x000fce0004800000 */
.L_x_12:
[----:B------:R-:W-:Y:S05]  /*13a0*/  @!P2 BRA `(.L_x_15) ;  /* 0x00000000000ca947 */ /* 0x000fea0003800000 */
[----:B------:R-:W-:Y:S01]  /*13b0*/  UCGABAR_WAIT ;  /* 0x0000000000007dc7 */ /* 0x000fe20008000000 */
[----:B------:R-:W-:Y:S01]  /*13c0*/  CCTL.IVALL ;  /* 0x00000000ff00798f */ /* 0x000fe20002000000 */
[----:B------:R-:W-:Y:S05]  /*13d0*/  BRA `(.L_x_16) ;  /* 0x0000000000047947 */ /* 0x000fea0003800000 */
.L_x_15:
[----:B------:R-:W-:Y:S06]  /*13e0*/  BAR.SYNC.DEFER_BLOCKING 0x0 ;  /* 0x0000000000007b1d */ /* 0x000fec0000010000 */
.L_x_16:
[----:B------:R-:W-:Y:S05]  /*13f0*/  @!P4 BRA `(.L_x_17) ;  /* 0x000000580060c947 */ /* 0x000fea0003800000 */
[----:B------:R-:W-:-:S13]  /*1400*/  ISETP.GT.U32.AND P0, PT, R36, 0x1, PT ;  /* 0x000000012400780c */ /* 0x000fda0003f04070 */
[----:B------:R-:W-:Y:S05]  /*1410*/  @P0 EXIT ;  /* 0x000000000000094d */ /* 0x000fea0003800000 */
.L_x_18:
[----:B------:R-:W-:-:S08]  /*1420*/  NOP ;  /* 0x0000000000007918 */ /* 0x000fd00000000000 */
[----:B------:R-:W1:Y:S02]  /*1430*/  USETMAXREG.TRY_ALLOC.CTAPOOL UP0, 0xe8 ;  /* 0x000000e8000079c8 */ /* 0x000e640008000600 */
[----:B-1----:R-:W-:-:S13]  /*1440*/  PLOP3.LUT P0, PT, PT, PT, UP0, 0x80, 0x0 ;  /* 0x000000000000781c */ /* 0x002fda0003f0f008 */
[----:B------:R-:W-:Y:S05]  /*1450*/  @!P0 BRA `(.L_x_18) ;  /* 0xfffffffc00f08947 */ /* 0x000fea000383ffff */
[----:B------:R-:W-:-:S13]  /*1460*/  LOP3.LUT P0, RZ, R3, 0xff, RZ, 0xc0, !PT ;  /* 0x000000ff03ff7812 */ /* 0x000fda000780c0ff */
[----:B------:R-:W-:Y:S05]  /*1470*/  @!P0 EXIT ;  /* 0x000000000000894d */ /* 0x000fea0003800000 */
[----:B------:R-:W2:Y:S01]  /*1480*/  LDL.64 R10, [R1] ;  /* 0x00000000010a7983 */ /* 0x000ea20000100a00 */
[CC--:B------:R-:W-:Y:S01]  /*1490*/  LEA.HI R3, R8.reuse, R5.reuse, RZ, 0x2 ;  /* 0x0000000508037211 */ /* 0x0c0fe200078f10ff */
[----:B------:R-:W1:Y:S01]  /*14a0*/  S2UR UR4, SR_CgaCtaId ;  /* 0x00000000000479c3 */ /* 0x000e620000008800 */
[----:B------:R-:W-:Y:S01]  /*14b0*/  LEA.HI R8, R8, R5, RZ, 0x5 ;  /* 0x0000000508087211 */ /* 0x000fe200078f28ff */
[----:B------:R-:W-:Y:S01]  /*14c0*/  UISETP.LT.AND UP0, UPT, UR40, 0x1, UPT ;  /* 0x000000012800788c */ /* 0x000fe2000bf01270 */
[--C-:B------:R-:W-:Y:S01]  /*14d0*/  SHF.R.S32.HI R92, RZ, 0x2, R3.reuse ;  /* 0x00000002ff5c7819 */ /* 0x100fe20000011403 */
[----:B------:R-:W-:Y:S01]  /*14e0*/  UIADD3 UR5, UR43, -0x1, URZ ;  /* 0xffffffff2b057890 */ /* 0x000fe2000fffe03f */
[----:B------:R-:W-:Y:S01]  /*14f0*/  SHF.R.S32.HI R7, RZ, 0x1f, R3 ;  /* 0x0000001fff077819 */ /* 0x000fe20000011403 */
[----:B------:R-:W-:Y:S01]  /*1500*/  USEL UR42, UR40, 0x1, UP0 ;  /* 0x00000001282a7887 */ /* 0x000fe20008000000 */
[----:B------:R-:W-:Y:S01]  /*1510*/  LOP3.LUT R4, R3, 0xfffffffc, RZ, 0xc0, !PT ;  /* 0xfffffffc03047812 */ /* 0x000fe200078ec0ff */
[----:B------:R-:W3:Y:S01]  /*1520*/  LDC R98, c[0x0][0x658] ;  /* 0x00019600ff627b82 */ /* 0x000ee20000000800 */
[----:B------:R-:W-:Y:S01]  /*1530*/  LEA.HI R7, R7, R92, RZ, 0x3 ;  /* 0x0000005c07077211 */ /* 0x000fe200078f18ff */
[----:B------:R-:W-:Y:S01]  /*1540*/  UMOV UR41, 0x400 ;  /* 0x0000040000297882 */ /* 0x000fe20000000000 */
[----:B------:R-:W-:Y:S01]  /*1550*/  SHF.R.S32.HI R3, RZ, 0x5, R8 ;  /* 0x00000005ff037819 */ /* 0x000fe20000011408 */
[----:B------:R-:W-:Y:S01]  /*1560*/  UISETP.NE.AND UP0, UPT, UR5, URZ, UPT ;  /* 0x0000003f0500728c */ /* 0x000fe2000bf05270 */
[----:B------:R-:W-:Y:S01]  /*1570*/  LOP3.LUT R7, R7, 0xfffffff8, RZ, 0xc0, !PT ;  /* 0xfffffff807077812 */ /* 0x000fe200078ec0ff */
[----:B------:R-:W-:Y:S01]  /*1580*/  IMAD.IADD R4, R5, 0x1, -R4 ;  /* 0x0000000105047824 */ /* 0x000fe200078e0a04 */
[----:B------:R-:W-:Y:S01]  /*1590*/  ULDC UR6, c[0x0][0x284] ;  /* 0x0000a10000067ab9 */ /* 0x000fe20000000800 */
[----:B------:R-:W4:Y:S01]  /*15a0*/  LDC.64 R96, c[0x0][0x5c8] ;  /* 0x00017200ff607b82 */ /* 0x000f220000000a00 */
[----:B------:R-:W-:Y:S01]  /*15b0*/  IMAD.MOV.U32 R5, RZ, RZ, 0x1 ;  /* 0x00000001ff057424 */ /* 0x000fe200078e00ff */
[----:B------:R-:W-:Y:S01]  /*15c0*/  LOP3.LUT R104, R23, 0x1, RZ, 0xfc, !PT ;  /* 0x0000000117687812 */ /* 0x000fe200078efcff */
[----:B------:R-:W-:Y:S01]  /*15d0*/  IMAD.IADD R92, R92, 0x1, -R7 ;  /* 0x000000015c5c7824 */ /* 0x000fe200078e0a07 */
[----:B------:R-:W-:Y:S01]  /*15e0*/  USHF.L.U32 UR45, UR40, 0x1, URZ ;  /* 0x00000001282d7899 */ /* 0x000fe2000800063f */
[----:B------:R-:W-:Y:S01]  /*15f0*/  IMAD.SHL.U32 R94, R4, 0x2, RZ ;  /* 0x00000002045e7824 */ /* 0x000fe200078e00ff */
[----:B------:R-:W-:Y:S01]  /*1600*/  UIADD3 UR42, -UR42, UR40, URZ ;  /* 0x000000282a2a7290 */ /* 0x000fe2000fffe13f */
[--C-:B------:R-:W-:Y:S01]  /*1610*/  IMAD R103, R3, -0x10, -R92.reuse ;  /* 0xfffffff003677824 */ /* 0x100fe200078e0a5c */
[----:B------:R-:W0:Y:S01]  /*1620*/  LDC R99, c[0x0][0x288] ;  /* 0x0000a200ff637b82 */ /* 0x000e220000000800 */
[----:B------:R-:W-:Y:S01]  /*1630*/  SHF.R.S32.HI R93, RZ, 0x1f, R92 ;  /* 0x0000001fff5d7819 */ /* 0x000fe2000001145c */
[----:B-1----:R-:W-:Y:S01]  /*1640*/  ULEA UR41, UR4, UR41, 0x18 ;  /* 0x0000002904297291 */ /* 0x002fe2000f8ec03f */
[----:B------:R-:W-:Y:S01]  /*1650*/  SHF.R.S32.HI R95, RZ, 0x1f, R94 ;  /* 0x0000001fff5f7819 */ /* 0x000fe2000001145e */
[----:B------:R-:W-:Y:S01]  /*1660*/  USHF.L.U32 UR4, UR5, 0x3, URZ ;  /* 0x0000000305047899 */ /* 0x000fe2000800063f */
[----:B------:R-:W-:Y:S01]  /*1670*/  VIADD R103, R103, UR6 ;  /* 0x0000000667677c36 */ /* 0x000fe20008000000 */
[----:B------:R-:W-:Y:S01]  /*1680*/  USEL UR5, URZ, 0x1, UP0 ;  /* 0x000000013f057887 */ /* 0x000fe20008000000 */
[----:B------:R-:W-:Y:S01]  /*1690*/  IMAD.WIDE R92, R3, 0x10, R92 ;  /* 0x00000010035c7825 */ /* 0x000fe200078e025c */
[----:B------:R-:W1:Y:S01]  /*16a0*/  LDC R101, c[0x0][0x600] ;  /* 0x00018000ff657b82 */ /* 0x000e620000000800 */
[----:B------:R-:W-:-:S02]  /*16b0*/  UIADD3 UR46, UR41, 0x60, URZ ;  /* 0x00000060292e7890 */ /* 0x000fc4000fffe03f */
[----:B------:R-:W-:Y:S01]  /*16c0*/  IMAD.MOV.U32 R3, RZ, RZ, -0x1 ;  /* 0xffffffffff037424 */ /* 0x000fe200078e00ff */
[----:B------:R-:W-:Y:S01]  /*16d0*/  ULOP3.LUT UR4, UR4, 0x8, URZ, 0xc0, !UPT ;  /* 0x0000000804047892 */ /* 0x000fe2000f8ec03f */
[----:B------:R-:W-:Y:S01]  /*16e0*/  IMAD.U32 R105, RZ, RZ, UR5 ;  /* 0x00000005ff697e24 */ /* 0x000fe2000f8e00ff */
[----:B------:R-:W-:Y:S02]  /*16f0*/  ULEA UR43, UR43, UR46, 0x3 ;  /* 0x0000002e2b2b7291 */ /* 0x000fe4000f8e183f */
[-C--:B---3--:R-:W-:Y:S01]  /*1700*/  SHF.L.U32 R3, R3, R98.reuse, RZ ;  /* 0x0000006203037219 */ /* 0x088fe200000006ff */
[----:B------:R-:W-:Y:S01]  /*1710*/  ULOP3.LUT UR47, UR4, 0x8, URZ, 0x3c, !UPT ;  /* 0x00000008042f7892 */ /* 0x000fe2000f8e3c3f */
[C---:B----4-:R-:W-:Y:S01]  /*1720*/  SHF.L.U64.HI R97, R96.reuse, 0x3, R97 ;  /* 0x0000000360617819 */ /* 0x050fe20000010261 */
[----:B------:R-:W-:Y:S01]  /*1730*/  IMAD.SHL.U32 R96, R96, 0x8, RZ ;  /* 0x0000000860607824 */ /* 0x000fe200078e00ff */
[----:B------:R-:W-:Y:S01]  /*1740*/  SHF.L.U32 R98, R5, R98, RZ ;  /* 0x0000006205627219 */ /* 0x000fe200000006ff */
[----:B------:R-:W-:Y:S01]  /*1750*/  ULOP3.LUT UR44, UR4, 0x18, URZ, 0x3c, !UPT ;  /* 0x00000018042c7892 */ /* 0x000fe2000f8e3c3f */
[----:B------:R-:W-:Y:S01]  /*1760*/  LOP3.LUT R102, RZ, R3, RZ, 0x33, !PT ;  /* 0x00000003ff667212 */ /* 0x000fe200078e33ff */
[----:B0-----:R-:W-:-:S02]  /*1770*/  IMAD R99, R4, -0x2, R99 ;  /* 0xfffffffe04637824 */ /* 0x001fc400078e0263 */
[----:B-1----:R-:W-:Y:S01]  /*1780*/  VIADD R101, R101, 0xffffffff ;  /* 0xffffffff65657836 */ /* 0x002fe20000000000 */
[----:B--2---:R-:W-:-:S07]  /*1790*/  SHF.L.U64.HI R100, R10, 0x1, R0 ;  /* 0x000000010a647819 */ /* 0x004fce0000010200 */
.L_x_166:
[----:B------:R-:W-:-:S04]  /*17a0*/  SHF.L.U32 R0, R105, 0x1f, RZ ;  /* 0x0000001f69007819 */ /* 0x000fc800000006ff */
[----:B------:R-:W0:Y:S02]  /*17b0*/  SYNCS.PHASECHK.TRANS64.TRYWAIT P0, [UR43+-0x8], R0 ;  /* 0xfffff800ff0075a7 */ /* 0x000e24000800016b */
[----:B01-34-:R-:W-:Y:S05]  /*17c0*/  @!P0 BRA `(.L_x_19) ;  /* 0x0000006400c88947 */ /* 0x01bfea0003800000 */
.L_x_189:
[----:B------:R-:W-:Y:S02]  /*17d0*/  ULDC UR4, c[0x0][0x28c] ;  /* 0x0000a30000047ab9 */ /* 0x000fe40000000800 */
[----:B------:R-:W-:-:S13]  /*17e0*/  ISETP.LT.AND P0, PT, RZ, UR4, PT ;  /* 0x00000004ff007c0c */ /* 0x000fda000bf01270 */
[----:B------:R-:W-:Y:S05]  /*17f0*/  @P0 BRA `(.L_x_20) ;  /* 0x0000000000400947 */ /* 0x000fea0003800000 */
[----:B0-----:R-:W-:Y:S01]  /*1800*/  MOV R0, 0x0 ;  /* 0x0000000000007802 */ /* 0x001fe20000000f00 */
[----:B------:R-:W-:Y:S01]  /*1810*/  ULDC.64 UR4, c[0x4][0x68] ;  /* 0x01001a0000047ab9 */ /* 0x000fe20000000a00 */
[----:B------:R-:W-:Y:S01]  /*1820*/  ULDC.64 UR6, c[0x4][0x8] ;  /* 0x0100020000067ab9 */ /* 0x000fe20000000a00 */
[----:B------:R-:W-:Y:S01]  /*1830*/  IMAD.U32 R4, RZ, RZ, UR4 ;  /* 0x00000004ff047e24 */ /* 0x000fe2000f8e00ff */
[----:B------:R0:W1:Y:S01]  /*1840*/  LDC.64 R14, c[0x4][R0] ;  /* 0x01000000000e7b82 */ /* 0x0000620000000a00 */
[----:B------:R-:W-:Y:S01]  /*1850*/  IMAD.U32 R5, RZ, RZ, UR5 ;  /* 0x00000005ff057e24 */ /* 0x000fe2000f8e00ff */
[----:B------:R-:W-:Y:S01]  /*1860*/  ULDC.64 UR4, c[0x4][0x70] ;  /* 0x01001c0000047ab9 */ /* 0x000fe20000000a00 */
[----:B------:R-:W-:Y:S02]  /*1870*/  IMAD.U32 R10, RZ, RZ, UR6 ;  /* 0x00000006ff0a7e24 */ /* 0x000fe4000f8e00ff */
[----:B------:R-:W-:Y:S02]  /*1880*/  IMAD.U32 R6, RZ, RZ, UR4 ;  /* 0x00000004ff067e24 */ /* 0x000fe4000f8e00ff */
[----:B------:R-:W-:-:S02]  /*1890*/  IMAD.U32 R7, RZ, RZ, UR5 ;  /* 0x00000005ff077e24 */ /* 0x000fc4000f8e00ff */
[----:B------:R-:W-:Y:S02]  /*18a0*/  IMAD.U32 R11, RZ, RZ, UR7 ;  /* 0x00000007ff0b7e24 */ /* 0x000fe4000f8e00ff */
[----:B------:R-:W-:Y:S02]  /*18b0*/  IMAD.MOV.U32 R8, RZ, RZ, 0x1e1 ;  /* 0x000001e1ff087424 */ /* 0x000fe400078e00ff */
[----:B------:R-:W-:Y:S02]  /*18c0*/  IMAD.MOV.U32 R12, RZ, RZ, 0x1 ;  /* 0x00000001ff0c7424 */ /* 0x000fe400078e00ff */
[----:B0-----:R-:W-:-:S07]  /*18d0*/  IMAD.MOV.U32 R13, RZ, RZ, RZ ;  /* 0x000000ffff0d7224 */ /* 0x001fce00078e00ff */
[----:B------:R-:W-:-:S07]  /*18e0*/  LEPC R20, `(.L_x_20) ;  /* 0x000000001014794e */ /* 0x000fce0000000000 */
[----:B-1---5:R-:W-:Y:S05]  /*18f0*/  CALL.ABS.NOINC R14 ;  /* 0x000000000e007343 */ /* 0x022fea0003c00000 */
.L_x_20:
[----:B------:R-:W-:-:S13]  /*1900*/  ISETP.NE.AND P0, PT, R104, 0x3, PT ;  /* 0x000000036800780c */ /* 0x000fda0003f05270 */
[----:B------:R-:W-:Y:S05]  /*1910*/  @!P0 BRA `(.L_x_21) ;  /* 0x0000000000048947 */ /* 0x000fea0003800000 */
[----:B------:R-:W-:Y:S01]  /*1920*/  BPT.TRAP 0x1 ;  /* 0x000000040000795c */ /* 0x000fe20000300000 */
.L_x_21:
[----:B0-----:R-:W-:Y:S02]  /*1930*/  IMAD.U32 R3, RZ, RZ, UR38 ;  /* 0x00000026ff037e24 */ /* 0x001fe4000f8e00ff */
[----:B------:R-:W-:-:S03]  /*1940*/  IMAD.U32 R0, RZ, RZ, UR39 ;  /* 0x00000027ff007e24 */ /* 0x000fc6000f8e00ff */
[----:B------:R-:W-:Y:S02]  /*1950*/  LEA R3, R3, UR41, 0x3 ;  /* 0x0000002903037c11 */ /* 0x000fe4000f8e18ff */
[----:B------:R-:W-:-:S04]  /*1960*/  SHF.L.U32 R0, R0, 0x1f, RZ ;  /* 0x0000001f00007819 */ /* 0x000fc800000006ff */
[----:B------:R0:W1:Y:S01]  /*1970*/  SYNCS.PHASECHK.TRANS64.TRYWAIT P1, [R3+URZ], R0 ;  /* 0x00000000030075a7 */ /* 0x000062000802017f */
[----:B------:R-:W-:Y:S05]  /*1980*/  @!P0 BRA `(.L_x_22) ;  /* 0x0000000000048947 */ /* 0x000fea0003800000 */
[----:B------:R-:W-:Y:S01]  /*1990*/  BPT.TRAP 0x1 ;  /* 0x000000040000795c */ /* 0x000fe20000300000 */
.L_x_22:
[----:B------:R-:W-:-:S05]  /*19a0*/  IMAD.U32 R4, RZ, RZ, UR42 ;  /* 0x0000002aff047e24 */ /* 0x000fca000f8e00ff */
[----:B------:R-:W-:Y:S01]  /*19b0*/  ISETP.GE.AND P2, PT, R4, 0x1, PT ;  /* 0x000000010400780c */ /* 0x000fe20003f46270 */
[----:B-1----:R-:W-:-:S12]  /*19c0*/  @P1 BRA `(.L_x_23) ;  /* 0x0000000000081947 */ /* 0x002fd80003800000 */
[----:B------:R-:W1:Y:S02]  /*19d0*/  SYNCS.PHASECHK.TRANS64.TRYWAIT P1, [R3+URZ], R0 ;  /* 0x00000000030075a7 */ /* 0x000e64000802017f */
[----:B-1----:R-:W-:Y:S05]  /*19e0*/  @!P1 BRA `(.L_x_24) ;  /* 0x0000006400589947 */ /* 0x002fea0003800000 */
.L_x_23:
[----:B------:R-:W-:Y:S05]  /*19f0*/  WARPSYNC.ALL ;  /* 0x0000000000007948 */ /* 0x000fea0003800000 */
[----:B------:R-:W-:Y:S01]  /*1a00*/  UIADD3 UR4, UR41, 0x180, URZ ;  /* 0x0000018029047890 */ /* 0x000fe2000fffe03f */
[----:B------:R-:W-:Y:S01]  /*1a10*/  WARPGROUP.ARRIVE ;  /* 0x00000000000079c5 */ /* 0x000fe20000000000 */
[----:B------:R-:W-:Y:S02]  /*1a20*/  UIADD3 UR5, UR41, 0x14180, URZ ;  /* 0x0001418029057890 */ /* 0x000fe4000fffe03f */
[----:B------:R-:W-:Y:S02]  /*1a30*/  USHF.R.U32.HI UR4, URZ, 0x4, UR4 ;  /* 0x000000043f047899 */ /* 0x000fe40008011604 */
[----:B------:R-:W-:-:S02]  /*1a40*/  USHF.R.U32.HI UR5, URZ, 0x4, UR5 ;  /* 0x000000043f057899 */ /* 0x000fc40008011605 */
[----:B------:R-:W-:Y:S02]  /*1a50*/  ULOP3.LUT UR4, UR4, 0x3fff, URZ, 0xc0, !UPT ;  /* 0x00003fff04047892 */ /* 0x000fe4000f8ec03f */
[----:B------:R-:W-:Y:S02]  /*1a60*/  ULOP3.LUT UR5, UR5, 0x3fff, URZ, 0xc0, !UPT ;  /* 0x00003fff05057892 */ /* 0x000fe4000f8ec03f */
[----:B------:R-:W-:Y:S02]  /*1a70*/  ULOP3.LUT UR4, UR4, 0x10000, URZ, 0xfc, !UPT ;  /* 0x0001000004047892 */ /* 0x000fe4000f8efc3f */
[----:B------:R-:W-:Y:S02]  /*1a80*/  ULOP3.LUT UR5, UR5, 0x10000, URZ, 0xfc, !UPT ;  /* 0x0001000005057892 */ /* 0x000fe4000f8efc3f */
[----:B------:R-:W-:Y:S02]  /*1a90*/  ULEA UR6, UR38, UR4, 0xa ;  /* 0x0000000426067291 */ /* 0x000fe4000f8e503f */
[----:B------:R-:W-:Y:S01]  /*1aa0*/  ULEA UR7, UR38, UR5, 0xb ;  /* 0x0000000526077291 */ /* 0x000fe2000f8e583f */
[----:B------:R-:W-:Y:S01]  /*1ab0*/  UMOV UR9, 0x40000040 ;  /* 0x4000004000097882 */ /* 0x000fe20000000000 */
[----:B------:R-:W-:-:S03]  /*1ac0*/  UMOV UR11, 0x40000040 ;  /* 0x40000040000b7882 */ /* 0x000fc60000000000 */
[----:B------:R-:W-:Y:S02]  /*1ad0*/  UMOV UR8, UR6 ;  /* 0x0000000600087c82 */ /* 0x000fe40008000000 */
[----:B------:R-:W-:Y:S02]  /*1ae0*/  UMOV UR10, UR7 ;  /* 0x00000007000a7c82 */ /* 0x000fe40008000000 */
[----:B------:R-:W-:Y:S01]  /*1af0*/  HGMMA.64x128x16.F32.BF16 R24, gdesc[UR8], RZ, !UPT, gsb0 ;  /* 0x01e00000081879f0 */ /* 0x000fe2000c0018ff */
[----:B------:R-:W-:Y:S02]  /*1b00*/  UIADD3 UR8, UR6, 0x2, URZ ;  /* 0x0000000206087890 */ /* 0x000fe4000fffe03f */
[----:B------:R-:W-:Y:S01]  /*1b10*/  UIADD3 UR10, UR7, 0x2, URZ ;  /* 0x00000002070a7890 */ /* 0x000fe2000fffe03f */
[----:B------:R-:W-:Y:S01]  /*1b20*/  UMOV UR9, 0x40000040 ;  /* 0x4000004000097882 */ /* 0x000fe20000000000 */
[----:B------:R-:W-:Y:S01]  /*1b30*/  UMOV UR11, 0x40000040 ;  /* 0x40000040000b7882 */ /* 0x000fe20000000000 */
[----:B------:R-:W-:-:S02]  /*1b40*/  WARPGROUP.DEPBAR.LE gsb0, 0x0 ;  /* 0x00008000000079c5 */ /* 0x000fc40000010000 */
[----:B------:R-:W-:-:S06]  /*1b50*/  WARPGROUP.ARRIVE ;  /* 0x00000000000079c5 */ /* 0x000fcc0000000000 */
[----:B------:R-:W-:Y:S01]  /*1b60*/  HGMMA.64x128x16.F32.BF16 R24, gdesc[UR8], R24, gsb0 ;  /* 0x01e00000081879f0 */ /* 0x000fe20008001818 */
[----:B------:R-:W-:Y:S02]  /*1b70*/  UIADD3 UR8, UR6, 0x4, URZ ;  /* 0x0000000406087890 */ /* 0x000fe4000fffe03f */
[----:B------:R-:W-:Y:S01]  /*1b80*/  UIADD3 UR10, UR7, 0x4, URZ ;  /* 0x00000004070a7890 */ /* 0x000fe2000fffe03f */
[----:B------:R-:W-:Y:S01]  /*1b90*/  UMOV UR9, 0x40000040 ;  /* 0x4000004000097882 */ /* 0x000fe20000000000 */
[----:B------:R-:W-:Y:S01]  /*1ba0*/  UMOV UR11, 0x40000040 ;  /* 0x40000040000b7882 */ /* 0x000fe20000000000 */
[----:B------:R-:W-:Y:S02]  /*1bb0*/  WARPGROUP.DEPBAR.LE gsb0, 0x0 ;  /* 0x00008000000079c5 */ /* 0x000fe40000010000 */
        /* <DEDUP_REMOVED lines=36> */
[----:B------:R-:W-:Y:S03]  /*1e00*/  HGMMA.64x128x16.F32.BF16 R24, gdesc[UR8], R24, gsb0 ;  /* 0x01e00000081879f0 */ /* 0x000fe60008001818 */
[----:B------:R-:W-:Y:S02]  /*1e10*/  WARPGROUP.DEPBAR.LE gsb0, 0x0 ;  /* 0x00008000000079c5 */ /* 0x000fe40000010000 */
[----:B------:R-:W-:Y:S05]  /*1e20*/  @!P2 BRA `(.L_x_25) ;  /* 0x000000040084a947 */ /* 0x000fea0003800000 */
[----:B------:R-:W-:Y:S01]  /*1e30*/  UIADD3 UR6, UR38, 0x1, URZ ;  /* 0x0000000126067890 */ /* 0x000fe2000fffe03f */
[----:B01----:R-:W-:Y:S02]  /*1e40*/  IMAD.U32 R0, RZ, RZ, UR42 ;  /* 0x0000002aff007e24 */ /* 0x003fe4000f8e00ff */
[----:B------:R-:W-:Y:S01]  /*1e50*/  IMAD.U32 R3, RZ, RZ, UR38 ;  /* 0x00000026ff037e24 */ /* 0x000fe2000f8e00ff */
[----:B------:R-:W-:-:S04]  /*1e60*/  UISETP.NE.AND UP0, UPT, UR6, 0x5, UPT ;  /* 0x000000050600788c */ /* 0x000fc8000bf05270 */
[----:B------:R-:W-:Y:S02]  /*1e70*/  USEL UR7, URZ, 0x1, UP0 ;  /* 0x000000013f077887 */ /* 0x000fe40008000000 */
[----:B------:R-:W-:Y:S02]  /*1e80*/  USEL UR6, UR6, URZ, UP0 ;  /* 0x0000003f06067287 */ /* 0x000fe40008000000 */
[----:B------:R-:W-:-:S06]  /*1e90*/  ULOP3.LUT UR7, UR39, UR7, URZ, 0x3c, !UPT ;  /* 0x0000000727077292 */ /* 0x000fcc000f8e3c3f */
[----:B------:R-:W-:-:S07]  /*1ea0*/  IMAD.U32 R6, RZ, RZ, UR7 ;  /* 0x00000007ff067e24 */ /* 0x000fce000f8e00ff */
.L_x_32:
[----:B------:R-:W-:Y:S05]  /*1eb0*/  @!P0 BRA `(.L_x_26) ;  /* 0x0000000000048947 */ /* 0x000fea0003800000 */
[----:B------:R-:W-:Y:S01]  /*1ec0*/  BPT.TRAP 0x1 ;  /* 0x000000040000795c */ /* 0x000fe20000300000 */
.L_x_26:
[----:B------:R-:W-:Y:S01]  /*1ed0*/  ULEA UR7, UR6, UR41, 0x3 ;  /* 0x0000002906077291 */ /* 0x000fe2000f8e183f */
[----:B------:R-:W-:-:S08]  /*1ee0*/  SHF.L.U32 R4, R6, 0x1f, RZ ;  /* 0x0000001f06047819 */ /* 0x000fd000000006ff */
[----:B------:R0:W1:Y:S01]  /*1ef0*/  SYNCS.PHASECHK.TRANS64.TRYWAIT P1, [UR7], R4 ;  /* 0x00000004ff0075a7 */ /* 0x0000620008020147 */
[----:B------:R-:W-:Y:S05]  /*1f00*/  @!P0 BRA `(.L_x_27) ;  /* 0x0000000000048947 */ /* 0x000fea0003800000 */
[----:B------:R-:W-:Y:S01]  /*1f10*/  BPT.TRAP 0x1 ;  /* 0x000000040000795c */ /* 0x000fe20000300000 */
.L_x_27:
[----:B-1----:R-:W-:Y:S05]  /*1f20*/  @P1 BRA `(.L_x_28) ;  /* 0x0000000000081947 */ /* 0x002fea0003800000 */
[----:B------:R-:W1:Y:S02]  /*1f30*/  SYNCS.PHASECHK.TRANS64.TRYWAIT P1, [UR7], R4 ;  /* 0x00000004ff0075a7 */ /* 0x000e640008020147 */
[----:B-1----:R-:W-:Y:S05]  /*1f40*/  @!P1 BRA `(.L_x_29) ;  /* 0x0000006000149947 */ /* 0x002fea0003800000 */
.L_x_28:
[----:B------:R-:W-:Y:S01]  /*1f50*/  ULEA UR7, UR6, UR4, 0xa ;  /* 0x0000000406077291 */ /* 0x000fe2000f8e503f */
[----:B------:R-:W-:Y:S01]  /*1f60*/  WARPGROUP.ARRIVE ;  /* 0x00000000000079c5 */ /* 0x000fe20000000000 */
[----:B------:R-:W-:Y:S01]  /*1f70*/  ULEA UR12, UR6, UR5, 0xb ;  /* 0x00000005060c7291 */ /* 0x000fe2000f8e583f */
[----:B------:R-:W-:Y:S01]  /*1f80*/  UMOV UR9, 0x40000040 ;  /* 0x4000004000097882 */ /* 0x000fe20000000000 */
[----:B------:R-:W-:-:S03]  /*1f90*/  UMOV UR11, 0x40000040 ;  /* 0x40000040000b7882 */ /* 0x000fc60000000000 */
[----:B------:R-:W-:Y:S02]  /*1fa0*/  UMOV UR8, UR7 ;  /* 0x0000000700087c82 */ /* 0x000fe40008000000 */
[----:B------:R-:W-:Y:S02]  /*1fb0*/  UMOV UR10, UR12 ;  /* 0x0000000c000a7c82 */ /* 0x000fe40008000000 */
[----:B------:R-:W-:Y:S01]  /*1fc0*/  HGMMA.64x128x16.F32.BF16 R24, gdesc[UR8], R24, gsb0 ;  /* 0x01e00000081879f0 */ /* 0x000fe20008001818 */
        /* <DEDUP_REMOVED lines=51> */
[----:B------:R-:W-:Y:S01]  /*2300*/  BPT.TRAP 0x1 ;  /* 0x000000040000795c */ /* 0x000fe20000300000 */
.L_x_30:
[----:B------:R-:W-:-:S13]  /*2310*/  ISETP.NE.AND P1, PT, R89, RZ, PT ;  /* 0x000000ff5900720c */ /* 0x000fda0003f25270 */
[----:B01----:R-:W-:-:S05]  /*2320*/  @P1 LEA R4, R3, UR41, 0x3 ;  /* 0x0000002903041c11 */ /* 0x003fca000f8e18ff */
[----:B------:R-:W-:-:S05]  /*2330*/  @P1 VIADD R5, R4, 0x28 ;  /* 0x0000002804051836 */ /* 0x000fca0000000000 */
[----:B------:R-:W-:-:S04]  /*2340*/  @P1 PRMT R5, R88, 0x654, R5 ;  /* 0x0000065458051816 */ /* 0x000fc80000000005 */
[----:B------:R0:W-:Y:S01]  /*2350*/  @P1 SYNCS.ARRIVE.TRANS64.RED.A1T0 RZ, [R5+URZ], RZ ;  /* 0x000000ff05ff19a7 */ /* 0x0001e2000810043f */
[----:B------:R-:W-:-:S13]  /*2360*/  ISETP.GT.U32.AND P1, PT, R23, 0x1, PT ;  /* 0x000000011700780c */ /* 0x000fda0003f24070 */
[----:B0-----:R-:W-:Y:S05]  /*2370*/  @P1 BRA `(.L_x_31) ;  /* 0x0000000000041947 */ /* 0x001fea0003800000 */
[----:B------:R-:W-:Y:S01]  /*2380*/  BPT.TRAP 0x1 ;  /* 0x000000040000795c */ /* 0x000fe20000300000 */
.L_x_31:
[----:B------:R-:W-:Y:S01]  /*2390*/  UIADD3 UR6, UR6, 0x1, URZ ;  /* 0x0000000106067890 */ /* 0x000fe2000fffe03f */
[C---:B------:R-:W-:Y:S01]  /*23a0*/  ISETP.GT.AND P2, PT, R0.reuse, 0x1, PT ;  /* 0x000000010000780c */ /* 0x040fe20003f44270 */
[----:B------:R-:W-:Y:S02]  /*23b0*/  VIADD R3, R3, 0x1 ;  /* 0x0000000103037836 */ /* 0x000fe40000000000 */
[----:B------:R-:W-:Y:S01]  /*23c0*/  UISETP.NE.AND UP0, UPT, UR6, 0x5, UPT ;  /* 0x000000050600788c */ /* 0x000fe2000bf05270 */
[----:B------:R-:W-:Y:S02]  /*23d0*/  VIADD R0, R0, 0xffffffff ;  /* 0xffffffff00007836 */ /* 0x000fe40000000000 */
[C---:B------:R-:W-:Y:S01]  /*23e0*/  ISETP.NE.AND P1, PT, R3.reuse, 0x5, PT ;  /* 0x000000050300780c */ /* 0x040fe20003f25270 */
[----:B------:R-:W-:Y:S02]  /*23f0*/  USEL UR7, URZ, 0x1, UP0 ;  /* 0x000000013f077887 */ /* 0x000fe40008000000 */
[----:B------:R-:W-:Y:S01]  /*2400*/  USEL UR6, UR6, URZ, UP0 ;  /* 0x0000003f06067287 */ /* 0x000fe20008000000 */
[----:B------:R-:W-:-:S03]  /*2410*/  SEL R3, R3, RZ, P1 ;  /* 0x000000ff03037207 */ /* 0x000fc60000800000 */
[----:B------:R-:W-:Y:S01]  /*2420*/  LOP3.LUT R6, R6, UR7, RZ, 0x3c, !PT ;  /* 0x0000000706067c12 */ /* 0x000fe2000f8e3cff */
[----:B------:R-:W-:Y:S07]  /*2430*/  @P2 BRA `(.L_x_32) ;  /* 0xfffffff8009c2947 */ /* 0x000fee000383ffff */
.L_x_25:
[----:B01----:R-:W0:Y:S01]  /*2440*/  LDC R0, c[0x0][0x28c] ;  /* 0x0000a300ff007b82 */ /* 0x003e220000000800 */
[----:B------:R-:W-:-:S04]  /*2450*/  IMAD.U32 R3, RZ, RZ, UR47 ;  /* 0x0000002fff037e24 */ /* 0x000fc8000f8e00ff */
[----:B------:R1:W-:Y:S01]  /*2460*/  SYNCS.ARRIVE.TRANS64.A1T0 RZ, [R3+UR46], RZ ;  /* 0x000000ff03ff79a7 */ /* 0x0003e2000810002e */
[----:B0-----:R-:W-:-:S13]  /*2470*/  ISETP.GE.AND P1, PT, R0, 0x1, PT ;  /* 0x000000010000780c */ /* 0x001fda0003f26270 */
[----:B-1----:R-:W-:Y:S05]  /*2480*/  @!P1 BRA `(.L_x_33) ;  /* 0x0000000000449947 */ /* 0x002fea0003800000 */
[----:B------:R-:W-:Y:S05]  /*2490*/  @!P0 BRA `(.L_x_34) ;  /* 0x0000000000048947 */ /* 0x000fea0003800000 */
[----:B------:R-:W-:Y:S01]  /*24a0*/  BPT.TRAP 0x1 ;  /* 0x000000040000795c */ /* 0x000fe20000300000 */
.L_x_34:
[----:B------:R-:W-:-:S13]  /*24b0*/  ISETP.NE.AND P0, PT, R89, RZ, PT ;  /* 0x000000ff5900720c */ /* 0x000fda0003f05270 */
[----:B------:R-:W-:-:S05]  /*24c0*/  VOTEU.ANY UP0, P0 ;  /* 0x00000000003f7886 */ /* 0x000fca0000000100 */
[----:B------:R-:W-:-:S06]  /*24d0*/  @UP0 UIADD3 UR4, UR38, UR42, URZ ;  /* 0x0000002a26040290 */ /* 0x000fcc000fffe03f */
[----:B------:R-:W-:Y:S02]  /*24e0*/  IMAD.U32 R4, RZ, RZ, UR4 ;  /* 0x00000004ff047e24 */ /* 0x000fe4000f8e00ff */
[----:B------:R-:W-:Y:S02]  /*24f0*/  IMAD.U32 R3, RZ, RZ, UR4 ;  /* 0x00000004ff037e24 */ /* 0x000fe4000f8e00ff */
[----:B------:R-:W-:-:S05]  /*2500*/  @P0 IMAD.WIDE.U32 R4, R4, -0x33333333, RZ ;  /* 0xcccccccd04040825 */ /* 0x000fca00078e00ff */
[----:B------:R-:W-:-:S05]  /*2510*/  @P0 SHF.R.U32.HI R0, RZ, 0x2, R5 ;  /* 0x00000002ff000819 */ /* 0x000fca0000011605 */
[----:B------:R-:W-:-:S05]  /*2520*/  @P0 IMAD R0, R0, -0x5, R3 ;  /* 0xfffffffb00000824 */ /* 0x000fca00078e0203 */
[----:B------:R-:W-:-:S05]  /*2530*/  @P0 LEA R0, R0, UR41, 0x3 ;  /* 0x0000002900000c11 */ /* 0x000fca000f8e18ff */
[----:B------:R-:W-:-:S05]  /*2540*/  @P0 VIADD R3, R0, 0x28 ;  /* 0x0000002800030836 */ /* 0x000fca0000000000 */
[----:B------:R-:W-:-:S04]  /*2550*/  @P0 PRMT R3, R88, 0x654, R3 ;  /* 0x0000065458030816 */ /* 0x000fc80000000003 */
[----:B------:R0:W-:Y:S01]  /*2560*/  @P0 SYNCS.ARRIVE.TRANS64.RED.A1T0 RZ, [R3+URZ], RZ ;  /* 0x000000ff03ff09a7 */ /* 0x0001e2000810043f */
[----:B------:R-:W-:-:S13]  /*2570*/  ISETP.GT.U32.AND P0, PT, R23, 0x1, PT ;  /* 0x000000011700780c */ /* 0x000fda0003f04070 */
[----:B0-----:R-:W-:Y:S05]  /*2580*/  @P0 BRA `(.L_x_33) ;  /* 0x0000000000040947 */ /* 0x001fea0003800000 */
[----:B------:R-:W-:Y:S01]  /*2590*/  BPT.TRAP 0x1 ;  /* 0x000000040000795c */ /* 0x000fe20000300000 */
.L_x_33:
[----:B------:R-:W-:Y:S01]  /*25a0*/  SHF.L.U32 R0, R105, 0x1f, RZ ;  /* 0x0000001f69007819 */ /* 0x000fe200000006ff */
[----:B------:R-:W-:Y:S01]  /*25b0*/  UIADD3 UR38, UR38, UR45, URZ ;  /* 0x0000002d26267290 */ /* 0x000fe2000fffe03f */
[----:B------:R-:W-:Y:S01]  /*25c0*/  SHF.R.S32.HI R9, RZ, 0x1f, R19 ;  /* 0x0000001fff097819 */ /* 0x000fe20000011413 */
[----:B------:R-:W-:Y:S01]  /*25d0*/  UISETP.GE.U32.AND UP1, UPT, UR45, 0x5, UPT ;  /* 0x000000052d00788c */ /* 0x000fe2000bf26070 */
[----:B------:R-:W0:Y:S01]  /*25e0*/  SYNCS.PHASECHK.TRANS64.TRYWAIT P0, [UR43+0x8], R0 ;  /* 0x00000800ff0075a7 */ /* 0x000e22000800016b */
[----:B------:R-:W-:-:S04]  /*25f0*/  UISETP.GT.U32.AND UP0, UPT, UR38, 0x4, UPT ;  /* 0x000000042600788c */ /* 0x000fc8000bf04070 */
[----:B------:R-:W-:-:S04]  /*2600*/  UISETP.LT.U32.AND UP0, UPT, UR45, 0x5, UP0 ;  /* 0x000000052d00788c */ /* 0x000fc80008701070 */
[----:B------:R-:W-:Y:S02]  /*2610*/  USEL UR6, URZ, 0x1, !UP0 ;  /* 0x000000013f067887 */ /* 0x000fe4000c000000 */
[----:B------:R-:W-:Y:S02]  /*2620*/  @UP1 UIMAD.WIDE.U32 UR4, UR38, -0x33333333, URZ ;  /* 0xcccccccd260418a5 */ /* 0x000fe4000f8e003f */
[----:B------:R-:W-:Y:S02]  /*2630*/  ULOP3.LUT UR39, UR39, UR6, URZ, 0x3c, !UPT ;  /* 0x0000000627277292 */ /* 0x000fe4000f8e3c3f */
[----:B------:R-:W-:-:S04]  /*2640*/  @UP1 USHF.R.U32.HI UR4, URZ, 0x2, UR5 ;  /* 0x000000023f041899 */ /* 0x000fc80008011605 */
[----:B------:R-:W-:Y:S01]  /*2650*/  @UP1 ULOP3.LUT UR39, UR39, 0x1, UR4, 0x78, !UPT ;  /* 0x0000000127271892 */ /* 0x000fe2000f8e7804 */
[----:B0-----:R-:W-:Y:S11]  /*2660*/  @!P0 BRA `(.L_x_35) ;  /* 0x0000005800648947 */ /* 0x001ff60003800000 */
.L_x_190:
[----:B------:R-:W-:Y:S01]  /*2670*/  ULDC.64 UR4, c[0x0][0x5d0] ;  /* 0x0001740000047ab9 */ /* 0x000fe20000000a00 */
[----:B------:R-:W-:Y:S01]  /*2680*/  ULDC UR6, c[0x0][0x284] ;  /* 0x0000a10000067ab9 */ /* 0x000fe20000000800 */
[----:B0-----:R-:W-:Y:S02]  /*2690*/  IMAD R0, R9, UR4, RZ ;  /* 0x0000000409007c24 */ /* 0x001fe4000f8e02ff */
[----:B------:R-:W-:Y:S02]  /*26a0*/  IMAD.SHL.U32 R12, R18, 0x80, RZ ;  /* 0x00000080120c7824 */ /* 0x000fe400078e00ff */
[C---:B------:R-:W-:Y:S02]  /*26b0*/  IMAD R3, R19.reuse, UR5, R0 ;  /* 0x0000000513037c24 */ /* 0x040fe4000f8e0200 */
[----:B------:R-:W-:Y:S01]  /*26c0*/  IMAD.SHL.U32 R0, R22, 0x40, RZ ;  /* 0x0000004016007824 */ /* 0x000fe200078e00ff */
[----:B------:R-:W-:Y:S01]  /*26d0*/  SHF.R.S32.HI R13, RZ, 0x1f, R12 ;  /* 0x0000001fff0d7819 */ /* 0x000fe2000001140c */
[----:B------:R-:W-:Y:S01]  /*26e0*/  IMAD.WIDE.U32 R4, R19, UR4, R94 ;  /* 0x0000000413047c25 */ /* 0x000fe2000f8e005e */
[----:B------:R-:W-:-:S02]  /*26f0*/  ULDC.64 UR4, c[0x0][0x5c8] ;  /* 0x0001720000047ab9 */ /* 0x000fc40000000a00 */
[----:B------:R-:W-:Y:S01]  /*2700*/  ISETP.GE.AND P0, PT, R0, UR6, PT ;  /* 0x0000000600007c0c */ /* 0x000fe2000bf06270 */
[----:B------:R-:W-:Y:S01]  /*2710*/  ULDC UR6, c[0x0][0x288] ;  /* 0x0000a20000067ab9 */ /* 0x000fe20000000800 */
[----:B------:R-:W-:Y:S01]  /*2720*/  IADD3 R4, P1, R12, R4, RZ ;  /* 0x000000040c047210 */ /* 0x000fe20007f3e0ff */
[----:B------:R-:W-:Y:S01]  /*2730*/  IMAD.WIDE R20, R22, 0x40, R92 ;  /* 0x0000004016147825 */ /* 0x000fe200078e025c */
[----:B------:R-:W-:Y:S02]  /*2740*/  ISETP.GE.OR P0, PT, R12, UR6, P0 ;  /* 0x000000060c007c0c */ /* 0x000fe40008706670 */
[----:B------:R-:W-:Y:S01]  /*2750*/  IADD3.X R5, R13, R5, R3, P1, !PT ;  /* 0x000000050d057210 */ /* 0x000fe20000ffe403 */
[----:B------:R-:W-:-:S04]  /*2760*/  IMAD R7, R21, UR4, RZ ;  /* 0x0000000415077c24 */ /* 0x000fc8000f8e02ff */
[C---:B------:R-:W-:Y:S02]  /*2770*/  IMAD R7, R20.reuse, UR5, R7 ;  /* 0x0000000514077c24 */ /* 0x040fe4000f8e0207 */
[----:B------:R-:W-:-:S04]  /*2780*/  IMAD.WIDE.U32 R106, R20, UR4, R4 ;  /* 0x00000004146a7c25 */ /* 0x000fc8000f8e0004 */
[----:B------:R-:W-:Y:S05]  /*2790*/  @P0 BRA `(.L_x_36) ;  /* 0x0000003c00dc0947 */ /* 0x000fea0003800000 */
[----:B-----5:R-:W-:Y:S01]  /*27a0*/  FSETP.NEU.AND P0, PT, R91, RZ, PT ;  /* 0x000000ff5b00720b */ /* 0x020fe20003f0d000 */
[----:B------:R-:W-:Y:S01]  /*27b0*/  IMAD.IADD R3, R99, 0x1, -R12 ;  /* 0x0000000163037824 */ /* 0x000fe200078e0a0c */
[----:B------:R-:W-:Y:S01]  /*27c0*/  BSSY B0, `(.L_x_36) ;  /* 0x00003f4000007945 */ /* 0x000fe20003800000 */
[----:B------:R-:W-:Y:S02]  /*27d0*/  IMAD.IADD R0, R103, 0x1, -R0 ;  /* 0x0000000167007824 */ /* 0x000fe400078e0a00 */
[----:B------:R-:W-:Y:S01]  /*27e0*/  IMAD.IADD R115, R107, 0x1, R7 ;  /* 0x000000016b737824 */ /* 0x000fe200078e0207 */
[----:B------:R-:W-:-:S04]  /*27f0*/  ISETP.GT.AND P2, PT, R3, RZ, PT ;  /* 0x000000ff0300720c */ /* 0x000fc80003f44270 */
[----:B------:R-:W-:-:S03]  /*2800*/  ISETP.GT.AND P1, PT, R0, RZ, P2 ;  /* 0x000000ff0000720c */ /* 0x000fc60001724270 */
[----:B------:R-:W-:Y:S10]  /*2810*/  @!P0 BRA `(.L_x_37) ;  /* 0x0000002c00208947 */ /* 0x000ff40003800000 */
[----:B------:R-:W0:Y:S01]  /*2820*/  LDC.64 R108, c[0x0][0x5b8] ;  /* 0x00016e00ff6c7b82 */ /* 0x000e220000000a00 */
[----:B------:R-:W-:-:S07]  /*2830*/  ULDC.64 UR4, c[0x0][0x5c0] ;  /* 0x0001700000047ab9 */ /* 0x000fce0000000a00 */
[----:B------:R-:W1:Y:S08]  /*2840*/  LDC.64 R110, c[0x0][0x5b0] ;  /* 0x00016c00ff6e7b82 */ /* 0x000e700000000a00 */
[----:B------:R-:W2:Y:S01]  /*2850*/  LDC.64 R112, c[0x0][0x5a8] ;  /* 0x00016a00ff707b82 */ /* 0x000ea20000000a00 */
[-C--:B0-----:R-:W-:Y:S02]  /*2860*/  IMAD R6, R9, R108.reuse, RZ ;  /* 0x0000006c09067224 */ /* 0x081fe400078e02ff */
[----:B------:R-:W-:-:S04]  /*2870*/  IMAD.WIDE.U32 R4, R19, R108, R94 ;  /* 0x0000006c13047225 */ /* 0x000fc800078e005e */
[----:B------:R-:W-:Y:S01]  /*2880*/  IMAD R107, R19, R109, R6 ;  /* 0x0000006d136b7224 */ /* 0x000fe200078e0206 */
[----:B------:R-:W-:Y:S01]  /*2890*/  IADD3 R6, P0, R12, R4, RZ ;  /* 0x000000040c067210 */ /* 0x000fe20007f1e0ff */
[----:B-1----:R-:W-:-:S03]  /*28a0*/  IMAD R4, R21, R110, RZ ;  /* 0x0000006e15047224 */ /* 0x002fc600078e02ff */
[----:B------:R-:W-:Y:S01]  /*28b0*/  IADD3.X R7, R13, R5, R107, P0, !PT ;  /* 0x000000050d077210 */ /* 0x000fe200007fe46b */
[C---:B------:R-:W-:Y:S02]  /*28c0*/  IMAD R109, R20.reuse, R111, R4 ;  /* 0x0000006f146d7224 */ /* 0x040fe400078e0204 */
[----:B------:R-:W-:-:S04]  /*28d0*/  IMAD.WIDE.U32 R4, R20, R110, R6 ;  /* 0x0000006e14047225 */ /* 0x000fc800078e0006 */
[----:B------:R-:W-:Y:S01]  /*28e0*/  IMAD.IADD R5, R5, 0x1, R109 ;  /* 0x0000000105057824 */ /* 0x000fe200078e026d */
[----:B--2---:R-:W-:-:S04]  /*28f0*/  LEA R10, P0, R4, R112, 0x1 ;  /* 0x00000070040a7211 */ /* 0x004fc800078008ff */
[----:B------:R-:W-:-:S05]  /*2900*/  LEA.HI.X R11, R4, R113, R5, 0x1, P0 ;  /* 0x00000071040b7211 */ /* 0x000fca00000f0c05 */
[----:B------:R-:W2:Y:S01]  /*2910*/  @P1 LDG.E.LTC128B.U16 R18, desc[UR36][R10.64] ;  /* 0x000000240a121981 */ /* 0x000ea2000c1e1520 */
[----:B------:R-:W-:Y:S01]  /*2920*/  IMAD.WIDE.U32 R4, R20, R110, R12 ;  /* 0x0000006e14047225 */ /* 0x000fe200078e000c */
[----:B------:R-:W-:Y:S02]  /*2930*/  BSSY B1, `(.L_x_38) ;  /* 0x0000015000017945 */ /* 0x000fe40003800000 */
[----:B------:R-:W-:-:S04]  /*2940*/  IADD3 R14, P0, R94, R4, RZ ;  /* 0x000000045e0e7210 */ /* 0x000fc80007f1e0ff */
[----:B------:R-:W-:Y:S02]  /*2950*/  IADD3.X R15, R95, R109, R5, P0, !PT ;  /* 0x0000006d5f0f7210 */ /* 0x000fe400007fe405 */
[----:B------:R-:W-:Y:S01]  /*2960*/  LEA R8, P0, R106, UR4, 0x1 ;  /* 0x000000046a087c11 */ /* 0x000fe2000f8008ff */
[----:B------:R-:W-:-:S03]  /*2970*/  IMAD.WIDE.U32 R14, R19, R108, R14 ;  /* 0x0000006c130e7225 */ /* 0x000fc600078e000e */
[----:B------:R-:W-:Y:S02]  /*2980*/  LEA.HI.X R9, R106, UR5, R115, 0x1, P0 ;  /* 0x000000056a097c11 */ /* 0x000fe400080f0c73 */
[----:B------:R-:W-:-:S04]  /*2990*/  ISETP.GT.AND P0, PT, R3, 0x1, PT ;  /* 0x000000010300780c */ /* 0x000fc80003f04270 */
[----:B------:R-:W-:Y:S01]  /*29a0*/  ISETP.GT.AND P3, PT, R0, RZ, P0 ;  /* 0x000000ff0000720c */ /* 0x000fe20000764270 */
[----:B--2---:R-:W-:-:S04]  /*29b0*/  IMAD.U32 R4, R18, 0x10000, RZ ;  /* 0x0001000012047824 */ /* 0x004fc800078e00ff */
[----:B------:R-:W-:Y:S01]  /*29c0*/  FMUL R5, R4, R91 ;  /* 0x0000005b04057220 */ /* 0x000fe20000400000 */
[----:B------:R-:W-:-:S03]  /*29d0*/  LEA R4, P4, R14, R112, 0x1 ;  /* 0x000000700e047211 */ /* 0x000fc600078808ff */
[----:B------:R-:W-:-:S05]  /*29e0*/  FFMA R5, R24, R90, R5 ;  /* 0x0000005a18057223 */ /* 0x000fca0000000005 */
[----:B------:R-:W-:Y:S01]  /*29f0*/  F2FP.BF16.F32.PACK_AB R10, RZ, R5 ;  /* 0x00000005ff0a723e */ /* 0x000fe200000010ff */
[----:B------:R-:W-:-:S03]  /*2a00*/  IMAD.IADD R5, R107, 0x1, R15 ;  /* 0x000000016b057824 */ /* 0x000fc600078e020f */
[----:B------:R-:W-:Y:S01]  /*2a10*/  PRMT R11, R10, 0x7610, R11 ;  /* 0x000076100a0b7816 */ /* 0x000fe2000000000b */
[----:B------:R-:W-:Y:S01]  /*2a20*/  IMAD.SHL.U32 R10, R110, 0x8, RZ ;  /* 0x000000086e0a7824 */ /* 0x000fe200078e00ff */
[----:B------:R-:W-:-:S03]  /*2a30*/  LEA.HI.X R5, R14, R113, R5, 0x1, P4 ;  /* 0x000000710e057211 */ /* 0x000fc600020f0c05 */
[----:B------:R0:W-:Y:S02]  /*2a40*/  @P1 STG.E.U16 desc[UR36][R8.64], R11 ;  /* 0x0000000b08001986 */ /* 0x0001e4000c101524 */
[----:B0-----:R-:W-:Y:S01]  /*2a50*/  SHF.L.U64.HI R11, R110, 0x3, R111 ;  /* 0x000000036e0b7819 */ /* 0x001fe2000001026f */
[----:B------:R-:W-:Y:S06]  /*2a60*/  @!P3 BRA `(.L_x_39) ;  /* 0x000000000004b947 */ /* 0x000fec0003800000 */
[----:B------:R0:W5:Y:S02]  /*2a70*/  LDG.E.LTC128B.U16 R18, desc[UR36][R4.64+0x2] ;  /* 0x0000022404127981 */ /* 0x000164000c1e1520 */
.L_x_39:
[----:B------:R-:W-:Y:S05]  /*2a80*/  BSYNC B1 ;  /* 0x0000000000017941 */ /* 0x000fea0003800000 */
.L_x_38:
[----:B------:R-:W-:Y:S01]  /*2a90*/  IMAD.WIDE.U32 R10, R20, R110, R10 ;  /* 0x0000006e140a7225 */ /* 0x000fe200078e000a */
[----:B------:R-:W-:-:S03]  /*2aa0*/  ISETP.GT.AND P2, PT, R0, 0x8, P2 ;  /* 0x000000080000780c */ /* 0x000fc60001744270 */
[----:B-----5:R-:W-:Y:S01]  /*2ab0*/  IMAD.U32 R14, R18, 0x10000, RZ ;  /* 0x00010000120e7824 */ /* 0x020fe200078e00ff */
[----:B------:R-:W-:Y:S01]  /*2ac0*/  IADD3 R6, P1, R6, R10, RZ ;  /* 0x0000000a06067210 */ /* 0x000fe20007f3e0ff */
[----:B------:R-:W-:Y:S02]  /*2ad0*/  IMAD.IADD R109, R109, 0x1, R11 ;  /* 0x000000016d6d7824 */ /* 0x000fe400078e020b */
[----:B------:R-:W-:Y:S02]  /*2ae0*/  FMUL R14, R14, R91 ;  /* 0x0000005b0e0e7220 */ /* 0x000fe40000400000 */
[----:B------:R-:W-:Y:S02]  /*2af0*/  IMAD.X R7, R109, 0x1, R7, P1 ;  /* 0x000000016d077824 */ /* 0x000fe400008e0607 */
[----:B------:R-:W-:Y:S01]  /*2b00*/  FFMA R25, R25, R90, R14 ;  /* 0x0000005a19197223 */ /* 0x000fe2000000000e */
[----:B------:R-:W-:-:S04]  /*2b10*/  LEA R14, P1, R6, R112, 0x1 ;  /* 0x00000070060e7211 */ /* 0x000fc800078208ff */
[----:B------:R-:W-:Y:S01]  /*2b20*/  LEA.HI.X R15, R6, R113, R7, 0x1, P1 ;  /* 0x00000071060f7211 */ /* 0x000fe200008f0c07 */
[----:B------:R-:W-:Y:S01]  /*2b30*/  @P3 IMAD.MOV.U32 R6, RZ, RZ, R8 ;  /* 0x000000ffff063224 */ /* 0x000fe200078e0008 */
[----:B------:R-:W-:Y:S01]  /*2b40*/  F2FP.BF16.F32.PACK_AB R25, RZ, R25 ;  /* 0x00000019ff19723e */ /* 0x000fe200000010ff */
[----:B------:R-:W-:-:S05]  /*2b50*/  @P3 IMAD.MOV.U32 R7, RZ, RZ, R9 ;  /* 0x000000ffff073224 */ /* 0x000fca00078e0009 */
[----:B------:R1:W-:Y:S04]  /*2b60*/  @P3 STG.E.U16 desc[UR36][R6.64+0x2], R25 ;  /* 0x0000021906003986 */ /* 0x0003e8000c101524 */
[----:B------:R-:W2:Y:S01]  /*2b70*/  @P2 LDG.E.LTC128B.U16 R18, desc[UR36][R14.64] ;  /* 0x000000240e122981 */ /* 0x000ea2000c1e1520 */
[----:B------:R-:W-:Y:S01]  /*2b80*/  IADD3 R12, P1, P3, R94, R10, R12 ;  /* 0x0000000a5e0c7210 */ /* 0x000fe20007b3e00c */
[----:B------:R-:W-:Y:S01]  /*2b90*/  BSSY B1, `(.L_x_40) ;  /* 0x0000011000017945 */ /* 0x000fe20003800000 */
[----:B------:R-:W-:Y:S02]  /*2ba0*/  ISETP.GT.AND P0, PT, R0, 0x8, P0 ;  /* 0x000000080000780c */ /* 0x000fe40000704270 */
[----:B------:R-:W-:-:S03]  /*2bb0*/  IADD3.X R13, R95, R109, R13, P1, P3 ;  /* 0x0000006d5f0d7210 */ /* 0x000fc60000fe640d */
[----:B------:R-:W-:Y:S01]  /*2bc0*/  IMAD.WIDE.U32 R12, R19, R108, R12 ;  /* 0x0000006c130c7225 */ /* 0x000fe200078e000c */
[----:B------:R-:W-:-:S03]  /*2bd0*/  SHF.L.U64.HI R19, R96, 0x1, R97 ;  /* 0x0000000160137819 */ /* 0x000fc60000010261 */
[----:B------:R-:W-:Y:S01]  /*2be0*/  IMAD.IADD R13, R107, 0x1, R13 ;  /* 0x000000016b0d7824 */ /* 0x000fe200078e020d */
[----:B-1----:R-:W-:-:S04]  /*2bf0*/  LEA R6, P3, R12, R112, 0x1 ;  /* 0x000000700c067211 */ /* 0x002fc800078608ff */
[----:B------:R-:W-:Y:S01]  /*2c00*/  LEA.HI.X R7, R12, R113, R13, 0x1, P3 ;  /* 0x000000710c077211 */ /* 0x000fe200018f0c0d */
[----:B--2---:R-:W-:-:S04]  /*2c10*/  IMAD.U32 R10, R18, 0x10000, RZ ;  /* 0x00010000120a7824 */ /* 0x004fc800078e00ff */
[----:B------:R-:W-:Y:S01]  /*2c20*/  FMUL R11, R10, R91 ;  /* 0x0000005b0a0b7220 */ /* 0x000fe20000400000 */
[----:B------:R-:W-:-:S03]  /*2c30*/  LEA R10, P1, R96, R8, 0x1 ;  /* 0x00000008600a7211 */ /* 0x000fc600078208ff */
[----:B------:R-:W-:-:S05]  /*2c40*/  FFMA R11, R26, R90, R11 ;  /* 0x0000005a1a0b7223 */ /* 0x000fca000000000b */
[----:B------:R-:W-:Y:S01]  /*2c50*/  F2FP.BF16.F32.PACK_AB R14, RZ, R11 ;  /* 0x0000000bff0e723e */ /* 0x000fe200000010ff */
[----:B------:R-:W-:-:S05]  /*2c60*/  IMAD.X R11, R19, 0x1, R9, P1 ;  /* 0x00000001130b7824 */ /* 0x000fca00008e0609 */
[----:B------:R1:W-:Y:S01]  /*2c70*/  @P2 STG.E.U16 desc[UR36][R10.64], R14 ;  /* 0x0000000e0a002986 */ /* 0x0003e2000c101524 */
[----:B------:R-:W-:Y:S05]  /*2c80*/  @!P0 BRA `(.L_x_41) ;  /* 0x0000000000048947 */ /* 0x000fea0003800000 */
[----:B------:R2:W5:Y:S02]  /*2c90*/  LDG.E.LTC128B.U16 R18, desc[UR36][R6.64+0x2] ;  /* 0x0000022406127981 */ /* 0x000564000c1e1520 */
.L_x_41:
[----:B------:R-:W-:Y:S05]  /*2ca0*/  BSYNC B1 ;  /* 0x0000000000017941 */ /* 0x000fea0003800000 */
.L_x_40:
[----:B-----5:R-:W-:Y:S01]  /*2cb0*/  IMAD.U32 R12, R18, 0x10000, RZ ;  /* 0x00010000120c7824 */ /* 0x020fe200078e00ff */
[----:B------:R-:W-:Y:S01]  /*2cc0*/  ISETP.GT.AND P1, PT, R3, 0x8, PT ;  /* 0x000000080300780c */ /* 0x000fe20003f24270 */
[----:B------:R-:W-:Y:S02]  /*2cd0*/  BSSY B1, `(.L_x_42) ;  /* 0x0000008000017945 */ /* 0x000fe40003800000 */
[----:B------:R-:W-:Y:S01]  /*2ce0*/  FMUL R12, R12, R91 ;  /* 0x0000005b0c0c7220 */ /* 0x000fe20000400000 */
[----:B------:R-:W-:-:S03]  /*2cf0*/  ISETP.GT.AND P2, PT, R0, RZ, P1 ;  /* 0x000000ff0000720c */ /* 0x000fc60000f44270 */
[----:B------:R-:W-:-:S05]  /*2d00*/  FFMA R12, R27, R90, R12 ;  /* 0x0000005a1b0c7223 */ /* 0x000fca000000000c */
[----:B------:R-:W-:-:S05]  /*2d10*/  F2FP.BF16.F32.PACK_AB R12, RZ, R12 ;  /* 0x0000000cff0c723e */ /* 0x000fca00000010ff */
[----:B------:R3:W-:Y:S01]  /*2d20*/  @P0 STG.E.U16 desc[UR36][R10.64+0x2], R12 ;  /* 0x0000020c0a000986 */ /* 0x0007e2000c101524 */
[----:B------:R-:W-:Y:S05]  /*2d30*/  @!P2 BRA `(.L_x_43) ;  /* 0x000000000004a947 */ /* 0x000fea0003800000 */
[----:B------:R4:W5:Y:S02]  /*2d40*/  LDG.E.LTC128B.U16 R18, desc[UR36][R4.64+0x10] ;  /* 0x0000102404127981 */ /* 0x000964000c1e1520 */
.L_x_43:
[----:B------:R-:W-:Y:S05]  /*2d50*/  BSYNC B1 ;  /* 0x0000000000017941 */ /* 0x000fea0003800000 */
.L_x_42:
[----:B---3-5:R-:W-:Y:S01]  /*2d60*/  IMAD.U32 R12, R18, 0x10000, RZ ;  /* 0x00010000120c7824 */ /* 0x028fe200078e00ff */
        /* <DEDUP_REMOVED lines=9> */
.L_x_45:
[----:B------:R-:W-:Y:S05]  /*2e00*/  BSYNC B1 ;  /* 0x0000000000017941 */ /* 0x000fea0003800000 */
.L_x_44:
[----:B-----5:R-:W-:Y:S01]  /*2e10*/  IMAD.U32 R12, R18, 0x10000, RZ ;  /* 0x00010000120c7824 */ /* 0x020fe200078e00ff */
[----:B------:R-:W-:Y:S01]  /*2e20*/  ISETP.GT.AND P1, PT, R0, 0x8, P1 ;  /* 0x000000080000780c */ /* 0x000fe20000f24270 */
[----:B------:R-:W-:Y:S02]  /*2e30*/  BSSY B1, `(.L_x_46) ;  /* 0x0000007000017945 */ /* 0x000fe40003800000 */
[----:B------:R-:W-:-:S04]  /*2e40*/  FMUL R12, R12, R91 ;  /* 0x0000005b0c0c7220 */ /* 0x000fc80000400000 */
[----:B------:R-:W-:-:S05]  /*2e50*/  FFMA R12, R29, R90, R12 ;  /* 0x0000005a1d0c7223 */ /* 0x000fca000000000c */
[----:B------:R-:W-:-:S05]  /*2e60*/  F2FP.BF16.F32.PACK_AB R12, RZ, R12 ;  /* 0x0000000cff0c723e */ /* 0x000fca00000010ff */
[----:B------:R0:W-:Y:S01]  /*2e70*/  @P3 STG.E.U16 desc[UR36][R8.64+0x12], R12 ;  /* 0x0000120c08003986 */ /* 0x0001e2000c101524 */
[----:B------:R-:W-:Y:S05]  /*2e80*/  @!P1 BRA `(.L_x_47) ;  /* 0x0000000000049947 */ /* 0x000fea0003800000 */
[----:B------:R0:W5:Y:S02]  /*2e90*/  LDG.E.LTC128B.U16 R18, desc[UR36][R6.64+0x10] ;  /* 0x0000102406127981 */ /* 0x000164000c1e1520 */
.L_x_47:
[----:B------:R-:W-:Y:S05]  /*2ea0*/  BSYNC B1 ;  /* 0x0000000000017941 */ /* 0x000fea0003800000 */
.L_x_46:
[----:B0----5:R-:W-:Y:S01]  /*2eb0*/  IMAD.U32 R12, R18, 0x10000, RZ ;  /* 0x00010000120c7824 */ /* 0x021fe200078e00ff */
[----:B------:R-:W-:Y:S01]  /*2ec0*/  ISETP.GT.AND P0, PT, R0, 0x8, P0 ;  /* 0x000000080000780c */ /* 0x000fe20000704270 */
[----:B------:R-:W-:Y:S02]  /*2ed0*/  BSSY B1, `(.L_x_48) ;  /* 0x0000007000017945 */ /* 0x000fe40003800000 */
[----:B---3--:R-:W-:-:S04]  /*2ee0*/  FMUL R13, R12, R91 ;  /* 0x0000005b0c0d7220 */ /* 0x008fc80000400000 */
[----:B------:R-:W-:-:S05]  /*2ef0*/  FFMA R13, R30, R90, R13 ;  /* 0x0000005a1e0d7223 */ /* 0x000fca000000000d */
[----:B------:R-:W-:-:S05]  /*2f00*/  F2FP.BF16.F32.PACK_AB R13, RZ, R13 ;  /* 0x0000000dff0d723e */ /* 0x000fca00000010ff */
[----:B------:R0:W-:Y:S01]  /*2f10*/  @P1 STG.E.U16 desc[UR36][R10.64+0x10], R13 ;  /* 0x0000100d0a001986 */ /* 0x0001e2000c101524 */
[----:B------:R-:W-:Y:S05]  /*2f20*/  @!P0 BRA `(.L_x_49) ;  /* 0x0000000000048947 */ /* 0x000fea0003800000 */
[----:B------:R3:W5:Y:S02]  /*2f30*/  LDG.E.LTC128B.U16 R18, desc[UR36][R6.64+0x12] ;  /* 0x0000122406127981 */ /* 0x000764000c1e1520 */
.L_x_49:
[----:B------:R-:W-:Y:S05]  /*2f40*/  BSYNC B1 ;  /* 0x0000000000017941 */ /* 0x000fea0003800000 */
.L_x_48:
        /* <DEDUP_REMOVED lines=10> */
.L_x_51:
[----:B------:R-:W-:Y:S05]  /*2ff0*/  BSYNC B1 ;  /* 0x0000000000017941 */ /* 0x000fea0003800000 */
.L_x_50:
[----:B0----5:R-:W-:Y:S01]  /*3000*/  IMAD.U32 R12, R18, 0x10000, RZ ;  /* 0x00010000120c7824 */ /* 0x021fe200078e00ff */
        /* <DEDUP_REMOVED lines=9> */
.L_x_53:
[----:B------:R-:W-:Y:S05]  /*30a0*/  BSYNC B1 ;  /* 0x0000000000017941 */ /* 0x000fea0003800000 */
.L_x_52:
        /* <DEDUP_REMOVED lines=9> */
.L_x_55:
[----:B------:R-:W-:Y:S05]  /*3140*/  BSYNC B1 ;  /* 0x0000000000017941 */ /* 0x000fea0003800000 */
.L_x_54:
[----:B0----5:R-:W-:Y:S01]  /*3150*/  IMAD.U32 R12, R18, 0x10000, RZ ;  /* 0x00010000120c7824 */ /* 0x021fe200078e00ff */
        /* <DEDUP_REMOVED lines=8> */
.L_x_57:
[----:B------:R-:W-:Y:S05]  /*31e0*/  BSYNC B1 ;  /* 0x0000000000017941 */ /* 0x000fea0003800000 */
.L_x_56:
        /* <DEDUP_REMOVED lines=10> */
.L_x_59:
[----:B------:R-:W-:Y:S05]  /*3290*/  BSYNC B1 ;  /* 0x0000000000017941 */ /* 0x000fea0003800000 */
.L_x_58:
        /* <DEDUP_REMOVED lines=10> */
.L_x_61:
[----:B------:R-:W-:Y:S05]  /*3340*/  BSYNC B1 ;  /* 0x0000000000017941 */ /* 0x000fea0003800000 */
.L_x_60:
        /* <DEDUP_REMOVED lines=9> */
.L_x_63:
[----:B------:R-:W-:Y:S05]  /*33e0*/  BSYNC B1 ;  /* 0x0000000000017941 */ /* 0x000fea0003800000 */
.L_x_62:
        /* <DEDUP_REMOVED lines=9> */
.L_x_65:
[----:B------:R-:W-:Y:S05]  /*3480*/  BSYNC B1 ;  /* 0x0000000000017941 */ /* 0x000fea0003800000 */
.L_x_64:
        /* <DEDUP_REMOVED lines=10> */
.L_x_67:
[----:B------:R-:W-:Y:S05]  /*3530*/  BSYNC B1 ;  /* 0x0000000000017941 */ /* 0x000fea0003800000 */
.L_x_66:
        /* <DEDUP_REMOVED lines=10> */
.L_x_69:
[----:B------:R-:W-:Y:S05]  /*35e0*/  BSYNC B1 ;  /* 0x0000000000017941 */ /* 0x000fea0003800000 */
.L_x_68:
        /* <DEDUP_REMOVED lines=9> */
.L_x_71:
[----:B------:R-:W-:Y:S05]  /*3680*/  BSYNC B1 ;  /* 0x0000000000017941 */ /* 0x000fea0003800000 */
.L_x_70:
        /* <DEDUP_REMOVED lines=9> */
.L_x_73:
[----:B------:R-:W-:Y:S05]  /*3720*/  BSYNC B1 ;  /* 0x0000000000017941 */ /* 0x000fea0003800000 */
.L_x_72:
        /* <DEDUP_REMOVED lines=10> */
.L_x_75:
[----:B------:R-:W-:Y:S05]  /*37d0*/  BSYNC B1 ;  /* 0x0000000000017941 */ /* 0x000fea0003800000 */
.L_x_74:
        /* <DEDUP_REMOVED lines=10> */
.L_x_77:
[----:B------:R-:W-:Y:S05]  /*3880*/  BSYNC B1 ;  /* 0x0000000000017941 */ /* 0x000fea0003800000 */
.L_x_76:
        /* <DEDUP_REMOVED lines=9> */
.L_x_79:
[----:B------:R-:W-:Y:S05]  /*3920*/  BSYNC B1 ;  /* 0x0000000000017941 */ /* 0x000fea0003800000 */
.L_x_78:
        /* <DEDUP_REMOVED lines=9> */
.L_x_81:
[----:B------:R-:W-:Y:S05]  /*39c0*/  BSYNC B1 ;  /* 0x0000000000017941 */ /* 0x000fea0003800000 */
.L_x_80:
        /* <DEDUP_REMOVED lines=10> */
.L_x_83:
[----:B------:R-:W-:Y:S05]  /*3a70*/  BSYNC B1 ;  /* 0x0000000000017941 */ /* 0x000fea0003800000 */
.L_x_82:
        /* <DEDUP_REMOVED lines=10> */
.L_x_85:
[----:B------:R-:W-:Y:S05]  /*3b20*/  BSYNC B1 ;  /* 0x0000000000017941 */ /* 0x000fea0003800000 */
.L_x_84:
        /* <DEDUP_REMOVED lines=9> */
.L_x_87:
[----:B------:R-:W-:Y:S05]  /*3bc0*/  BSYNC B1 ;  /* 0x0000000000017941 */ /* 0x000fea0003800000 */
.L_x_86:
        /* <DEDUP_REMOVED lines=9> */
.L_x_89:
[----:B------:R-:W-:Y:S05]  /*3c60*/  BSYNC B1 ;  /* 0x0000000000017941 */ /* 0x000fea0003800000 */
.L_x_88:
        /* <DEDUP_REMOVED lines=10> */
.L_x_91:
[----:B------:R-:W-:Y:S05]  /*3d10*/  BSYNC B1 ;  /* 0x0000000000017941 */ /* 0x000fea0003800000 */
.L_x_90:
        /* <DEDUP_REMOVED lines=10> */
.L_x_93:
[----:B------:R-:W-:Y:S05]  /*3dc0*/  BSYNC B1 ;  /* 0x0000000000017941 */ /* 0x000fea0003800000 */
.L_x_92:
        /* <DEDUP_REMOVED lines=9> */
.L_x_95:
[----:B------:R-:W-:Y:S05]  /*3e60*/  BSYNC B1 ;  /* 0x0000000000017941 */ /* 0x000fea0003800000 */
.L_x_94:
        /* <DEDUP_REMOVED lines=9> */
.L_x_97:
[----:B------:R-:W-:Y:S05]  /*3f00*/  BSYNC B1 ;  /* 0x0000000000017941 */ /* 0x000fea0003800000 */
.L_x_96:
        /* <DEDUP_REMOVED lines=10> */
.L_x_99:
[----:B------:R-:W-:Y:S05]  /*3fb0*/  BSYNC B1 ;  /* 0x0000000000017941 */ /* 0x000fea0003800000 */
.L_x_98:
        /* <DEDUP_REMOVED lines=10> */
.L_x_101:
[----:B------:R-:W-:Y:S05]  /*4060*/  BSYNC B1 ;  /* 0x0000000000017941 */ /* 0x000fea0003800000 */
.L_x_100:
        /* <DEDUP_REMOVED lines=9> */
.L_x_103:
[----:B------:R-:W-:Y:S05]  /*4100*/  BSYNC B1 ;  /* 0x0000000000017941 */ /* 0x000fea0003800000 */
.L_x_102:
        /* <DEDUP_REMOVED lines=9> */
.L_x_105:
[----:B------:R-:W-:Y:S05]  /*41a0*/  BSYNC B1 ;  /* 0x0000000000017941 */ /* 0x000fea0003800000 */
.L_x_104:
        /* <DEDUP_REMOVED lines=10> */
.L_x_107:
[----:B------:R-:W-:Y:S05]  /*4250*/  BSYNC B1 ;  /* 0x0000000000017941 */ /* 0x000fea0003800000 */
.L_x_106:
        /* <DEDUP_REMOVED lines=10> */
.L_x_109:
[----:B------:R-:W-:Y:S05]  /*4300*/  BSYNC B1 ;  /* 0x0000000000017941 */ /* 0x000fea0003800000 */
.L_x_108:
        /* <DEDUP_REMOVED lines=9> */
.L_x_111:
[----:B------:R-:W-:Y:S05]  /*43a0*/  BSYNC B1 ;  /* 0x0000000000017941 */ /* 0x000fea0003800000 */
.L_x_110:
        /* <DEDUP_REMOVED lines=9> */
.L_x_113:
[----:B------:R-:W-:Y:S05]  /*4440*/  BSYNC B1 ;  /* 0x0000000000017941 */ /* 0x000fea0003800000 */
.L_x_112:
        /* <DEDUP_REMOVED lines=10> */
.L_x_115:
[----:B------:R-:W-:Y:S05]  /*44f0*/  BSYNC B1 ;  /* 0x0000000000017941 */ /* 0x000fea0003800000 */
.L_x_114:
        /* <DEDUP_REMOVED lines=10> */
.L_x_117:
[----:B------:R-:W-:Y:S05]  /*45a0*/  BSYNC B1 ;  /* 0x0000000000017941 */ /* 0x000fea0003800000 */
.L_x_116:
        /* <DEDUP_REMOVED lines=9> */
.L_x_119:
[----:B------:R-:W-:Y:S05]  /*4640*/  BSYNC B1 ;  /* 0x0000000000017941 */ /* 0x000fea0003800000 */
.L_x_118:
        /* <DEDUP_REMOVED lines=9> */
.L_x_121:
[----:B------:R-:W-:Y:S05]  /*46e0*/  BSYNC B1 ;  /* 0x0000000000017941 */ /* 0x000fea0003800000 */
.L_x_120:
        /* <DEDUP_REMOVED lines=10> */
.L_x_123:
[----:B------:R-:W-:Y:S05]  /*4790*/  BSYNC B1 ;  /* 0x0000000000017941 */ /* 0x000fea0003800000 */
.L_x_122:
        /* <DEDUP_REMOVED lines=10> */
.L_x_125:
[----:B------:R-:W-:Y:S05]  /*4840*/  BSYNC B1 ;  /* 0x0000000000017941 */ /* 0x000fea0003800000 */
.L_x_124:
        /* <DEDUP_REMOVED lines=9> */
.L_x_127:
[----:B------:R-:W-:Y:S05]  /*48e0*/  BSYNC B1 ;  /* 0x0000000000017941 */ /* 0x000fea0003800000 */
.L_x_126:
        /* <DEDUP_REMOVED lines=9> */
.L_x_129:
[----:B------:R-:W-:Y:S05]  /*4980*/  BSYNC B1 ;  /* 0x0000000000017941 */ /* 0x000fea0003800000 */
.L_x_128:
        /* <DEDUP_REMOVED lines=10> */
.L_x_131:
[----:B------:R-:W-:Y:S05]  /*4a30*/  BSYNC B1 ;  /* 0x0000000000017941 */ /* 0x000fea0003800000 */
.L_x_130:
        /* <DEDUP_REMOVED lines=10> */
.L_x_133:
[----:B------:R-:W-:Y:S05]  /*4ae0*/  BSYNC B1 ;  /* 0x0000000000017941 */ /* 0x000fea0003800000 */
.L_x_132:
        /* <DEDUP_REMOVED lines=9> */
.L_x_135:
[----:B------:R-:W-:Y:S05]  /*4b80*/  BSYNC B1 ;  /* 0x0000000000017941 */ /* 0x000fea0003800000 */
.L_x_134:
        /* <DEDUP_REMOVED lines=9> */
.L_x_137:
[----:B------:R-:W-:Y:S05]  /*4c20*/  BSYNC B1 ;  /* 0x0000000000017941 */ /* 0x000fea0003800000 */
.L_x_136:
        /* <DEDUP_REMOVED lines=10> */
.L_x_139:
[----:B------:R-:W-:Y:S05]  /*4cd0*/  BSYNC B1 ;  /* 0x0000000000017941 */ /* 0x000fea0003800000 */
.L_x_138:
        /* <DEDUP_REMOVED lines=10> */
.L_x_141:
[----:B------:R-:W-:Y:S05]  /*4d80*/  BSYNC B1 ;  /* 0x0000000000017941 */ /* 0x000fea0003800000 */
.L_x_140:
        /* <DEDUP_REMOVED lines=9> */
.L_x_143:
[----:B------:R-:W-:Y:S05]  /*4e20*/  BSYNC B1 ;  /* 0x0000000000017941 */ /* 0x000fea0003800000 */
.L_x_142:
        /* <DEDUP_REMOVED lines=9> */
.L_x_145:
[----:B------:R-:W-:Y:S05]  /*4ec0*/  BSYNC B1 ;  /* 0x0000000000017941 */ /* 0x000fea0003800000 */
.L_x_144:
        /* <DEDUP_REMOVED lines=10> */
.L_x_147:
[----:B------:R-:W-:Y:S05]  /*4f70*/  BSYNC B1 ;  /* 0x0000000000017941 */ /* 0x000fea0003800000 */
.L_x_146:
        /* <DEDUP_REMOVED lines=10> */
.L_x_149:
[----:B------:R-:W-:Y:S05]  /*5020*/  BSYNC B1 ;  /* 0x0000000000017941 */ /* 0x000fea0003800000 */
.L_x_148:
        /* <DEDUP_REMOVED lines=9> */
.L_x_151:
[----:B------:R-:W-:Y:S05]  /*50c0*/  BSYNC B1 ;  /* 0x0000000000017941 */ /* 0x000fea0003800000 */
.L_x_150:
        /* <DEDUP_REMOVED lines=9> */
.L_x_153:
[----:B------:R-:W-:Y:S05]  /*5160*/  BSYNC B1 ;  /* 0x0000000000017941 */ /* 0x000fea0003800000 */
.L_x_152:
        /* <DEDUP_REMOVED lines=10> */
.L_x_155:
[----:B------:R-:W-:Y:S05]  /*5210*/  BSYNC B1 ;  /* 0x0000000000017941 */ /* 0x000fea0003800000 */
.L_x_154:
        /* <DEDUP_REMOVED lines=10> */
.L_x_157:
[----:B------:R-:W-:Y:S05]  /*52c0*/  BSYNC B1 ;  /* 0x0000000000017941 */ /* 0x000fea0003800000 */
.L_x_156:
[----:B0---45:R-:W-:Y:S01]  /*52d0*/  IMAD.U32 R4, R18, 0x10000, RZ ;  /* 0x0001000012047824 */ /* 0x031fe200078e00ff */
        /* <DEDUP_REMOVED lines=8> */
.L_x_159:
[----:B------:R-:W-:Y:S05]  /*5360*/  BSYNC B1 ;  /* 0x0000000000017941 */ /* 0x000fea0003800000 */
.L_x_158:
[----:B0----5:R-:W-:Y:S01]  /*5370*/  IMAD.U32 R4, R18, 0x10000, RZ ;  /* 0x0001000012047824 */ /* 0x021fe200078e00ff */
[----:B------:R-:W-:Y:S01]  /*5380*/  ISETP.GT.AND P0, PT, R0, 0x8, P0 ;  /* 0x000000080000780c */ /* 0x000fe20000704270 */
[----:B------:R-:W-:Y:S01]  /*5390*/  @P1 IMAD.MOV.U32 R5, RZ, RZ, R11 ;  /* 0x000000ffff051224 */ /* 0x000fe200078e000b */
[----:B------:R-:W-:Y:S01]  /*53a0*/  BSSY B1, `(.L_x_160) ;  /* 0x0000008000017945 */ /* 0x000fe20003800000 */
[----:B------:R-:W-:Y:S01]  /*53b0*/  FMUL R3, R4, R91 ;  /* 0x0000005b04037220 */ /* 0x000fe20000400000 */
[----:B------:R-:W-:-:S03]  /*53c0*/  @P1 IMAD.MOV.U32 R4, RZ, RZ, R10 ;  /* 0x000000ffff041224 */ /* 0x000fc600078e000a */
[----:B------:R-:W-:-:S05]  /*53d0*/  FFMA R3, R86, R90, R3 ;  /* 0x0000005a56037223 */ /* 0x000fca0000000003 */
[----:B------:R-:W-:-:S05]  /*53e0*/  F2FP.BF16.F32.PACK_AB R3, RZ, R3 ;  /* 0x00000003ff03723e */ /* 0x000fca00000010ff */
[----:B------:R0:W-:Y:S01]  /*53f0*/  @P1 STG.E.U16 desc[UR36][R4.64+0xf0], R3 ;  /* 0x0000f00304001986 */ /* 0x0001e2000c101524 */
[----:B------:R-:W-:Y:S05]  /*5400*/  @!P0 BRA `(.L_x_161) ;  /* 0x0000000000048947 */ /* 0x000fea0003800000 */
[----:B------:R0:W5:Y:S02]  /*5410*/  LDG.E.LTC128B.U16 R18, desc[UR36][R6.64+0xf2] ;  /* 0x0000f22406127981 */ /* 0x000164000c1e1520 */
.L_x_161:
[----:B------:R-:W-:Y:S05]  /*5420*/  BSYNC B1 ;  /* 0x0000000000017941 */ /* 0x000fea0003800000 */
.L_x_160:
[----:B------:R-:W-:Y:S05]  /*5430*/  @!P0 BRA `(.L_x_162) ;  /* 0x0000001000b08947 */ /* 0x000fea0003800000 */
[----:B-----5:R-:W-:-:S04]  /*5440*/  IMAD.U32 R18, R18, 0x10000, RZ ;  /* 0x0001000012127824 */ /* 0x020fc800078e00ff */
[----:B------:R-:W-:-:S04]  /*5450*/  FMUL R18, R18, R91 ;  /* 0x0000005b12127220 */ /* 0x000fc80000400000 */
[----:B------:R-:W-:-:S05]  /*5460*/  FFMA R18, R87, R90, R18 ;  /* 0x0000005a57127223 */ /* 0x000fca0000000012 */
[----:B------:R-:W-:-:S05]  /*5470*/  F2FP.BF16.F32.PACK_AB R18, RZ, R18 ;  /* 0x00000012ff12723e */ /* 0x000fca00000010ff */
[----:B------:R0:W-:Y:S01]  /*5480*/  STG.E.U16 desc[UR36][R10.64+0xf2], R18 ;  /* 0x0000f2120a007986 */ /* 0x0001e2000c101524 */
[----:B------:R-:W-:Y:S05]  /*5490*/  BRA `(.L_x_162) ;  /* 0x0000001000987947 */ /* 0x000fea0003800000 */
.L_x_37:
[----:B------:R-:W-:Y:S01]  /*54a0*/  ISETP.GT.AND P3, PT, R3, 0x1, PT ;  /* 0x000000010300780c */ /* 0x000fe20003f64270 */
[----:B------:R-:W-:Y:S01]  /*54b0*/  ULDC.64 UR4, c[0x0][0x5c0] ;  /* 0x0001700000047ab9 */ /* 0x000fe20000000a00 */
[-C--:B------:R-:W-:Y:S01]  /*54c0*/  FMUL R24, R24, R90.reuse ;  /* 0x0000005a18187220 */ /* 0x080fe20000400000 */
[----:B------:R-:W-:Y:S01]  /*54d0*/  LEA R4, P4, R106, UR4, 0x1 ;  /* 0x000000046a047c11 */ /* 0x000fe2000f8808ff */
[-C--:B------:R-:W-:Y:S01]  /*54e0*/  FMUL R25, R25, R90.reuse ;  /* 0x0000005a19197220 */ /* 0x080fe20000400000 */
[----:B------:R-:W-:Y:S01]  /*54f0*/  ISETP.GT.AND P0, PT, R0, RZ, P3 ;  /* 0x000000ff0000720c */ /* 0x000fe20001f04270 */
[----:B------:R-:W-:Y:S01]  /*5500*/  FMUL R26, R26, R90 ;  /* 0x0000005a1a1a7220 */ /* 0x000fe20000400000 */
[----:B------:R-:W-:Y:S01]  /*5510*/  F2FP.BF16.F32.PACK_AB R24, RZ, R24 ;  /* 0x00000018ff18723e */ /* 0x000fe200000010ff */
[-C--:B------:R-:W-:Y:S01]  /*5520*/  FMUL R27, R27, R90.reuse ;  /* 0x0000005a1b1b7220 */ /* 0x080fe20000400000 */
[----:B------:R-:W-:Y:S01]  /*5530*/  LEA.HI.X R5, R106, UR5, R115, 0x1, P4 ;  /* 0x000000056a057c11 */ /* 0x000fe2000a0f0c73 */
[-C--:B------:R-:W-:Y:S01]  /*5540*/  FMUL R28, R28, R90.reuse ;  /* 0x0000005a1c1c7220 */ /* 0x080fe20000400000 */
[----:B------:R-:W-:Y:S01]  /*5550*/  F2FP.BF16.F32.PACK_AB R25, RZ, R25 ;  /* 0x00000019ff19723e */ /* 0x000fe200000010ff */
[-C--:B------:R-:W-:Y:S01]  /*5560*/  FMUL R29, R29, R90.reuse ;  /* 0x0000005a1d1d7220 */ /* 0x080fe20000400000 */
[----:B------:R-:W-:Y:S01]  /*5570*/  ISETP.GT.AND P2, PT, R0, 0x8, P2 ;  /* 0x000000080000780c */ /* 0x000fe20001744270 */
[----:B------:R-:W-:Y:S01]  /*5580*/  @P1 STG.E.U16 desc[UR36][R4.64], R24 ;  /* 0x0000001804001986 */ /* 0x000fe2000c101524 */
[----:B------:R-:W-:Y:S01]  /*5590*/  ISETP.GT.AND P1, PT, R3, 0x8, PT ;  /* 0x000000080300780c */ /* 0x000fe20003f24270 */
[----:B------:R-:W-:Y:S01]  /*55a0*/  FMUL R30, R30, R90 ;  /* 0x0000005a1e1e7220 */ /* 0x000fe20000400000 */
[C---:B------:R-:W-:Y:S01]  /*55b0*/  SHF.L.U64.HI R7, R96.reuse, 0x1, R97 ;  /* 0x0000000160077819 */ /* 0x040fe20000010261 */
[----:B------:R-:W-:Y:S01]  /*55c0*/  @P0 STG.E.U16 desc[UR36][R4.64+0x2], R25 ;  /* 0x0000021904000986 */ /* 0x000fe2000c101524 */
[----:B------:R-:W-:Y:S01]  /*55d0*/  LEA R6, P5, R96, R4, 0x1 ;  /* 0x0000000460067211 */ /* 0x000fe200078a08ff */
[-C--:B------:R-:W-:Y:S01]  /*55e0*/  FMUL R31, R31, R90.reuse ;  /* 0x0000005a1f1f7220 */ /* 0x080fe20000400000 */
[----:B------:R-:W-:Y:S01]  /*55f0*/  ISETP.GT.AND P3, PT, R0, 0x8, P3 ;  /* 0x000000080000780c */ /* 0x000fe20001f64270 */
[-C--:B------:R-:W-:Y:S01]  /*5600*/  FMUL R32, R32, R90.reuse ;  /* 0x0000005a20207220 */ /* 0x080fe20000400000 */
[----:B------:R-:W-:Y:S01]  /*5610*/  ISETP.GT.AND P0, PT, R3, 0x9, PT ;  /* 0x000000090300780c */ /* 0x000fe20003f04270 */
[----:B------:R-:W-:Y:S01]  /*5620*/  IMAD.X R7, R7, 0x1, R5, P5 ;  /* 0x0000000107077824 */ /* 0x000fe200028e0605 */
[----:B------:R-:W-:Y:S01]  /*5630*/  ISETP.GT.AND P4, PT, R0, RZ, P1 ;  /* 0x000000ff0000720c */ /* 0x000fe20000f84270 */
[----:B------:R-:W-:Y:S01]  /*5640*/  FMUL R33, R33, R90 ;  /* 0x0000005a21217220 */ /* 0x000fe20000400000 */
[----:B------:R-:W-:Y:S01]  /*5650*/  F2FP.BF16.F32.PACK_AB R26, RZ, R26 ;  /* 0x0000001aff1a723e */ /* 0x000fe200000010ff */
[-C--:B------:R-:W-:Y:S01]  /*5660*/  FMUL R34, R34, R90.reuse ;  /* 0x0000005a22227220 */ /* 0x080fe20000400000 */
[----:B------:R-:W-:Y:S01]  /*5670*/  ISETP.GT.AND P5, PT, R0, RZ, P0 ;  /* 0x000000ff0000720c */ /* 0x000fe200007a4270 */
[----:B------:R-:W-:Y:S01]  /*5680*/  FMUL R35, R35, R90 ;  /* 0x0000005a23237220 */ /* 0x000fe20000400000 */
[----:B------:R-:W-:Y:S01]  /*5690*/  F2FP.BF16.F32.PACK_AB R27, RZ, R27 ;  /* 0x0000001bff1b723e */ /* 0x000fe200000010ff */
[----:B------:R-:W-:Y:S01]  /*56a0*/  @P2 STG.E.U16 desc[UR36][R6.64], R26 ;  /* 0x0000001a06002986 */ /* 0x000fe2000c101524 */
[----:B------:R-:W-:Y:S01]  /*56b0*/  F2FP.BF16.F32.PACK_AB R28, RZ, R28 ;  /* 0x0000001cff1c723e */ /* 0x000fe200000010ff */
[-C--:B------:R-:W-:Y:S01]  /*56c0*/  FMUL R36, R36, R90.reuse ;  /* 0x0000005a24247220 */ /* 0x080fe20000400000 */
[C---:B------:R-:W-:Y:S01]  /*56d0*/  ISETP.GT.AND P2, PT, R0.reuse, 0x8, P1 ;  /* 0x000000080000780c */ /* 0x040fe20000f44270 */
[----:B------:R-:W-:Y:S01]  /*56e0*/  @P3 STG.E.U16 desc[UR36][R6.64+0x2], R27 ;  /* 0x0000021b06003986 */ /* 0x000fe2000c101524 */
[----:B------:R-:W-:Y:S01]  /*56f0*/  ISETP.GT.AND P1, PT, R3, 0x10, PT ;  /* 0x000000100300780c */ /* 0x000fe20003f24270 */
[-C--:B------:R-:W-:Y:S01]  /*5700*/  FMUL R37, R37, R90.reuse ;  /* 0x0000005a25257220 */ /* 0x080fe20000400000 */
[----:B------:R-:W-:Y:S01]  /*5710*/  F2FP.BF16.F32.PACK_AB R29, RZ, R29 ;  /* 0x0000001dff1d723e */ /* 0x000fe200000010ff */
[----:B------:R-:W-:Y:S01]  /*5720*/  @P4 STG.E.U16 desc[UR36][R4.64+0x10], R28 ;  /* 0x0000101c04004986 */ /* 0x000fe2000c101524 */
[----:B------:R-:W-:Y:S01]  /*5730*/  ISETP.GT.AND P3, PT, R0, 0x8, P0 ;  /* 0x000000080000780c */ /* 0x000fe20000764270 */
[-C--:B------:R-:W-:Y:S01]  /*5740*/  FMUL R38, R38, R90.reuse ;  /* 0x0000005a26267220 */ /* 0x080fe20000400000 */
[----:B------:R-:W-:Y:S01]  /*5750*/  ISETP.GT.AND P0, PT, R3, 0x11, PT ;  /* 0x000000110300780c */ /* 0x000fe20003f04270 */
[----:B------:R-:W-:Y:S01]  /*5760*/  @P5 STG.E.U16 desc[UR36][R4.64+0x12], R29 ;  /* 0x0000121d04005986 */ /* 0x000fe2000c101524 */
        /* <DEDUP_REMOVED lines=162> */
[----:B------:R-:W-:-:S02]  /*6190*/  F2FP.BF16.F32.PACK_AB R62, RZ, R62 ;  /* 0x0000003eff3e723e */ /* 0x000fc400000010ff */
[C---:B------:R-:W-:Y:S02]  /*61a0*/  ISETP.GT.AND P5, PT, R0.reuse, RZ, P0 ;  /* 0x000000ff0000720c */ /* 0x040fe400007a4270 */
[----:B------:R-:W-:Y:S01]  /*61b0*/  F2FP.BF16.F32.PACK_AB R63, RZ, R63 ;  /* 0x0000003fff3f723e */ /* 0x000fe200000010ff */
[----:B------:R-:W-:Y:S01]  /*61c0*/  @P2 STG.E.U16 desc[UR36][R6.64+0x90], R62 ;  /* 0x0000903e06002986 */ /* 0x000fe2000c101524 */
[----:B------:R-:W-:Y:S02]  /*61d0*/  F2FP.BF16.F32.PACK_AB R64, RZ, R64 ;  /* 0x00000040ff40723e */ /* 0x000fe400000010ff */
[C---:B------:R-:W-:Y:S01]  /*61e0*/  ISETP.GT.AND P2, PT, R0.reuse, 0x8, P1 ;  /* 0x000000080000780c */ /* 0x040fe20000f44270 */
[----:B------:R-:W-:Y:S01]  /*61f0*/  @P3 STG.E.U16 desc[UR36][R6.64+0x92], R63 ;  /* 0x0000923f06003986 */ /* 0x000fe2000c101524 */
[----:B------:R-:W-:Y:S02]  /*6200*/  ISETP.GT.AND P1, PT, R3, 0x58, PT ;  /* 0x000000580300780c */ /* 0x000fe40003f24270 */
[----:B------:R-:W-:Y:S01]  /*6210*/  F2FP.BF16.F32.PACK_AB R65, RZ, R65 ;  /* 0x00000041ff41723e */ /* 0x000fe200000010ff */
[----:B------:R-:W-:Y:S01]  /*6220*/  @P4 STG.E.U16 desc[UR36][R4.64+0xa0], R64 ;  /* 0x0000a04004004986 */ /* 0x000fe2000c101524 */
[----:B------:R-:W-:-:S02]  /*6230*/  ISETP.GT.AND P3, PT, R0, 0x8, P0 ;  /* 0x000000080000780c */ /* 0x000fc40000764270 */
[----:B------:R-:W-:Y:S01]  /*6240*/  ISETP.GT.AND P0, PT, R3, 0x59, PT ;  /* 0x000000590300780c */ /* 0x000fe20003f04270 */
[----:B------:R-:W-:Y:S01]  /*6250*/  @P5 STG.E.U16 desc[UR36][R4.64+0xa2], R65 ;  /* 0x0000a24104005986 */ /* 0x000fe2000c101524 */
[C---:B------:R-:W-:Y:S02]  /*6260*/  ISETP.GT.AND P4, PT, R0.reuse, RZ, P1 ;  /* 0x000000ff0000720c */ /* 0x040fe40000f84270 */
[----:B------:R-:W-:Y:S02]  /*6270*/  F2FP.BF16.F32.PACK_AB R66, RZ, R66 ;  /* 0x00000042ff42723e */ /* 0x000fe400000010ff */
[----:B------:R-:W-:Y:S02]  /*6280*/  ISETP.GT.AND P5, PT, R0, RZ, P0 ;  /* 0x000000ff0000720c */ /* 0x000fe400007a4270 */
[----:B------:R-:W-:Y:S01]  /*6290*/  F2FP.BF16.F32.PACK_AB R67, RZ, R67 ;  /* 0x00000043ff43723e */ /* 0x000fe200000010ff */
[----:B------:R-:W-:Y:S01]  /*62a0*/  @P2 STG.E.U16 desc[UR36][R6.64+0xa0], R66 ;  /* 0x0000a04206002986 */ /* 0x000fe2000c101524 */
[----:B------:R-:W-:-:S02]  /*62b0*/  F2FP.BF16.F32.PACK_AB R68, RZ, R68 ;  /* 0x00000044ff44723e */ /* 0x000fc400000010ff */
[C---:B------:R-:W-:Y:S01]  /*62c0*/  ISETP.GT.AND P2, PT, R0.reuse, 0x8, P1 ;  /* 0x000000080000780c */ /* 0x040fe20000f44270 */
[----:B------:R-:W-:Y:S01]  /*62d0*/  @P3 STG.E.U16 desc[UR36][R6.64+0xa2], R67 ;  /* 0x0000a24306003986 */ /* 0x000fe2000c101524 */
[C---:B------:R-:W-:Y:S02]  /*62e0*/  ISETP.GT.AND P1, PT, R3.reuse, 0x60, PT ;  /* 0x000000600300780c */ /* 0x040fe40003f24270 */
[----:B------:R-:W-:Y:S01]  /*62f0*/  F2FP.BF16.F32.PACK_AB R69, RZ, R69 ;  /* 0x00000045ff45723e */ /* 0x000fe200000010ff */
[----:B------:R-:W-:Y:S01]  /*6300*/  @P4 STG.E.U16 desc[UR36][R4.64+0xb0], R68 ;  /* 0x0000b04404004986 */ /* 0x000fe2000c101524 */
[C---:B------:R-:W-:Y:S02]  /*6310*/  ISETP.GT.AND P3, PT, R0.reuse, 0x8, P0 ;  /* 0x000000080000780c */ /* 0x040fe40000764270 */
[----:B------:R-:W-:Y:S01]  /*6320*/  ISETP.GT.AND P0, PT, R3, 0x61, PT ;  /* 0x000000610300780c */ /* 0x000fe20003f04270 */
[----:B------:R-:W-:Y:S01]  /*6330*/  @P5 STG.E.U16 desc[UR36][R4.64+0xb2], R69 ;  /* 0x0000b24504005986 */ /* 0x000fe2000c101524 */
[----:B------:R-:W-:-:S02]  /*6340*/  ISETP.GT.AND P4, PT, R0, RZ, P1 ;  /* 0x000000ff0000720c */ /* 0x000fc40000f84270 */
[C---:B------:R-:W-:Y:S02]  /*6350*/  ISETP.GT.AND P5, PT, R0.reuse, RZ, P0 ;  /* 0x000000ff0000720c */ /* 0x040fe400007a4270 */
[----:B------:R-:W-:Y:S02]  /*6360*/  F2FP.BF16.F32.PACK_AB R70, RZ, R70 ;  /* 0x00000046ff46723e */ /* 0x000fe400000010ff */
[----:B------:R-:W-:Y:S02]  /*6370*/  F2FP.BF16.F32.PACK_AB R71, RZ, R71 ;  /* 0x00000047ff47723e */ /* 0x000fe400000010ff */
[----:B------:R-:W-:Y:S01]  /*6380*/  F2FP.BF16.F32.PACK_AB R72, RZ, R72 ;  /* 0x00000048ff48723e */ /* 0x000fe200000010ff */
[----:B------:R-:W-:Y:S01]  /*6390*/  @P2 STG.E.U16 desc[UR36][R6.64+0xb0], R70 ;  /* 0x0000b04606002986 */ /* 0x000fe2000c101524 */
[----:B------:R-:W-:Y:S02]  /*63a0*/  F2FP.BF16.F32.PACK_AB R73, RZ, R73 ;  /* 0x00000049ff49723e */ /* 0x000fe400000010ff */
[C---:B------:R-:W-:Y:S01]  /*63b0*/  ISETP.GT.AND P1, PT, R0.reuse, 0x8, P1 ;  /* 0x000000080000780c */ /* 0x040fe20000f24270 */
[----:B------:R-:W-:Y:S01]  /*63c0*/  @P3 STG.E.U16 desc[UR36][R6.64+0xb2], R71 ;  /* 0x0000b24706003986 */ /* 0x000fe2000c101524 */
[----:B------:R-:W-:-:S02]  /*63d0*/  ISETP.GT.AND P2, PT, R0, 0x8, P0 ;  /* 0x000000080000780c */ /* 0x000fc40000744270 */
[----:B------:R-:W-:Y:S01]  /*63e0*/  F2FP.BF16.F32.PACK_AB R74, RZ, R74 ;  /* 0x0000004aff4a723e */ /* 0x000fe200000010ff */
[----:B------:R-:W-:Y:S01]  /*63f0*/  @P4 STG.E.U16 desc[UR36][R4.64+0xc0], R72 ;  /* 0x0000c04804004986 */ /* 0x000fe2000c101524 */
[C---:B------:R-:W-:Y:S02]  /*6400*/  ISETP.GT.AND P4, PT, R3.reuse, 0x68, PT ;  /* 0x000000680300780c */ /* 0x040fe40003f84270 */
[----:B------:R-:W-:Y:S01]  /*6410*/  ISETP.GT.AND P0, PT, R3, 0x69, PT ;  /* 0x000000690300780c */ /* 0x000fe20003f04270 */
[----:B------:R-:W-:Y:S01]  /*6420*/  @P5 STG.E.U16 desc[UR36][R4.64+0xc2], R73 ;  /* 0x0000c24904005986 */ /* 0x000fe2000c101524 */
[----:B------:R-:W-:Y:S02]  /*6430*/  ISETP.GT.AND P5, PT, R0, RZ, P4 ;  /* 0x000000ff0000720c */ /* 0x000fe400027a4270 */
[----:B------:R-:W-:Y:S01]  /*6440*/  F2FP.BF16.F32.PACK_AB R75, RZ, R75 ;  /* 0x0000004bff4b723e */ /* 0x000fe200000010ff */
[----:B------:R-:W-:Y:S01]  /*6450*/  @P1 STG.E.U16 desc[UR36][R6.64+0xc0], R74 ;  /* 0x0000c04a06001986 */ /* 0x000fe2000c101524 */
[----:B------:R-:W-:-:S02]  /*6460*/  F2FP.BF16.F32.PACK_AB R76, RZ, R76 ;  /* 0x0000004cff4c723e */ /* 0x000fc400000010ff */
[C---:B------:R-:W-:Y:S01]  /*6470*/  ISETP.GT.AND P3, PT, R0.reuse, RZ, P0 ;  /* 0x000000ff0000720c */ /* 0x040fe20000764270 */
[----:B------:R-:W-:Y:S01]  /*6480*/  @P2 STG.E.U16 desc[UR36][R6.64+0xc2], R75 ;  /* 0x0000c24b06002986 */ /* 0x000fe2000c101524 */
[C---:B------:R-:W-:Y:S02]  /*6490*/  ISETP.GT.AND P4, PT, R0.reuse, 0x8, P4 ;  /* 0x000000080000780c */ /* 0x040fe40002784270 */
[----:B------:R-:W-:Y:S02]  /*64a0*/  F2FP.BF16.F32.PACK_AB R77, RZ, R77 ;  /* 0x0000004dff4d723e */ /* 0x000fe400000010ff */
[----:B------:R-:W-:Y:S01]  /*64b0*/  F2FP.BF16.F32.PACK_AB R78, RZ, R78 ;  /* 0x0000004eff4e723e */ /* 0x000fe200000010ff */
[----:B------:R-:W-:Y:S01]  /*64c0*/  @P5 STG.E.U16 desc[UR36][R4.64+0xd0], R76 ;  /* 0x0000d04c04005986 */ /* 0x000fe2000c101524 */
[----:B------:R-:W-:Y:S02]  /*64d0*/  ISETP.GT.AND P5, PT, R0, 0x8, P0 ;  /* 0x000000080000780c */ /* 0x000fe400007a4270 */
[----:B------:R-:W-:-:S02]  /*64e0*/  F2FP.BF16.F32.PACK_AB R79, RZ, R79 ;  /* 0x0000004fff4f723e */ /* 0x000fc400000010ff */
[C---:B------:R-:W-:Y:S01]  /*64f0*/  ISETP.GT.AND P2, PT, R3.reuse, 0x71, PT ;  /* 0x000000710300780c */ /* 0x040fe20003f44270 */
[----:B------:R-:W-:Y:S01]  /*6500*/  @P3 STG.E.U16 desc[UR36][R4.64+0xd2], R77 ;  /* 0x0000d24d04003986 */ /* 0x000fe2000c101524 */
[----:B------:R-:W-:Y:S02]  /*6510*/  ISETP.GT.AND P3, PT, R3, 0x70, PT ;  /* 0x000000700300780c */ /* 0x000fe40003f64270 */
[----:B------:R-:W-:Y:S01]  /*6520*/  F2FP.BF16.F32.PACK_AB R80, RZ, R80 ;  /* 0x00000050ff50723e */ /* 0x000fe200000010ff */
[----:B------:R-:W-:Y:S01]  /*6530*/  @P4 STG.E.U16 desc[UR36][R6.64+0xd0], R78 ;  /* 0x0000d04e06004986 */ /* 0x000fe2000c101524 */
[C---:B------:R-:W-:Y:S02]  /*6540*/  ISETP.GT.AND P4, PT, R0.reuse, RZ, P2 ;  /* 0x000000ff0000720c */ /* 0x040fe40001784270 */
[----:B------:R-:W-:Y:S01]  /*6550*/  F2FP.BF16.F32.PACK_AB R81, RZ, R81 ;  /* 0x00000051ff51723e */ /* 0x000fe200000010ff */
[----:B------:R-:W-:Y:S01]  /*6560*/  @P5 STG.E.U16 desc[UR36][R6.64+0xd2], R79 ;  /* 0x0000d24f06005986 */ /* 0x000fe2000c101524 */
[----:B------:R-:W-:-:S02]  /*6570*/  ISETP.GT.AND P5, PT, R0, RZ, P3 ;  /* 0x000000ff0000720c */ /* 0x000fc40001fa4270 */
[C---:B------:R-:W-:Y:S02]  /*6580*/  ISETP.GT.AND P1, PT, R3.reuse, 0x78, PT ;  /* 0x000000780300780c */ /* 0x040fe40003f24270 */
[----:B------:R-:W-:Y:S02]  /*6590*/  ISETP.GT.AND P0, PT, R3, 0x79, PT ;  /* 0x000000790300780c */ /* 0x000fe40003f04270 */
[C---:B------:R-:W-:Y:S02]  /*65a0*/  ISETP.GT.AND P3, PT, R0.reuse, 0x8, P3 ;  /* 0x000000080000780c */ /* 0x040fe40001f64270 */
[C---:B------:R-:W-:Y:S02]  /*65b0*/  ISETP.GT.AND P2, PT, R0.reuse, 0x8, P2 ;  /* 0x000000080000780c */ /* 0x040fe40001744270 */
[----:B------:R-:W-:Y:S02]  /*65c0*/  F2FP.BF16.F32.PACK_AB R82, RZ, R82 ;  /* 0x00000052ff52723e */ /* 0x000fe400000010ff */
[----:B------:R-:W-:Y:S01]  /*65d0*/  F2FP.BF16.F32.PACK_AB R83, RZ, R83 ;  /* 0x00000053ff53723e */ /* 0x000fe200000010ff */
[----:B------:R-:W-:Y:S01]  /*65e0*/  @P5 STG.E.U16 desc[UR36][R4.64+0xe0], R80 ;  /* 0x0000e05004005986 */ /* 0x000fe2000c101524 */
[----:B------:R-:W-:-:S02]  /*65f0*/  ISETP.GT.AND P5, PT, R0, RZ, P0 ;  /* 0x000000ff0000720c */ /* 0x000fc400007a4270 */
[C---:B------:R-:W-:Y:S01]  /*6600*/  ISETP.GT.AND P0, PT, R0.reuse, 0x8, P0 ;  /* 0x000000080000780c */ /* 0x040fe20000704270 */
[----:B------:R-:W-:Y:S01]  /*6610*/  @P4 STG.E.U16 desc[UR36][R4.64+0xe2], R81 ;  /* 0x0000e25104004986 */ /* 0x000fe2000c101524 */
[C---:B------:R-:W-:Y:S02]  /*6620*/  ISETP.GT.AND P4, PT, R0.reuse, RZ, P1 ;  /* 0x000000ff0000720c */ /* 0x040fe40000f84270 */
[----:B------:R-:W-:Y:S01]  /*6630*/  ISETP.GT.AND P1, PT, R0, 0x8, P1 ;  /* 0x000000080000780c */ /* 0x000fe20000f24270 */
[----:B------:R-:W-:Y:S01]  /*6640*/  @P3 STG.E.U16 desc[UR36][R6.64+0xe0], R82 ;  /* 0x0000e05206003986 */ /* 0x000fe2000c101524 */
[----:B------:R-:W-:Y:S02]  /*6650*/  F2FP.BF16.F32.PACK_AB R84, RZ, R84 ;  /* 0x00000054ff54723e */ /* 0x000fe400000010ff */
[----:B------:R-:W-:Y:S01]  /*6660*/  F2FP.BF16.F32.PACK_AB R85, RZ, R85 ;  /* 0x00000055ff55723e */ /* 0x000fe200000010ff */
[----:B------:R-:W-:Y:S01]  /*6670*/  @P2 STG.E.U16 desc[UR36][R6.64+0xe2], R83 ;  /* 0x0000e25306002986 */ /* 0x000fe2000c101524 */
[----:B------:R-:W-:-:S02]  /*6680*/  F2FP.BF16.F32.PACK_AB R86, RZ, R86 ;  /* 0x00000056ff56723e */ /* 0x000fc400000010ff */
[----:B------:R-:W-:-:S03]  /*6690*/  F2FP.BF16.F32.PACK_AB R87, RZ, R87 ;  /* 0x00000057ff57723e */ /* 0x000fc600000010ff */
[----:B------:R-:W-:Y:S04]  /*66a0*/  @P4 STG.E.U16 desc[UR36][R4.64+0xf0], R84 ;  /* 0x0000f05404004986 */ /* 0x000fe8000c101524 */
[----:B------:R0:W-:Y:S02]  /*66b0*/  @P5 STG.E.U16 desc[UR36][R4.64+0xf2], R85 ;  /* 0x0000f25504005986 */ /* 0x0001e4000c101524 */
[----:B0-----:R-:W-:Y:S02]  /*66c0*/  @P1 IMAD.MOV.U32 R4, RZ, RZ, R6 ;  /* 0x000000ffff041224 */ /* 0x001fe400078e0006 */
[----:B------:R-:W-:-:S05]  /*66d0*/  @P1 IMAD.MOV.U32 R5, RZ, RZ, R7 ;  /* 0x000000ffff051224 */ /* 0x000fca00078e0007 */
[----:B------:R0:W-:Y:S04]  /*66e0*/  @P1 STG.E.U16 desc[UR36][R4.64+0xf0], R86 ;  /* 0x0000f05604001986 */ /* 0x0001e8000c101524 */
[----:B------:R0:W-:Y:S02]  /*66f0*/  @P0 STG.E.U16 desc[UR36][R6.64+0xf2], R87 ;  /* 0x0000f25706000986 */ /* 0x0001e4000c101524 */
.L_x_162:
[----:B------:R-:W-:Y:S05]  /*6700*/  BSYNC B0 ;  /* 0x0000000000007941 */ /* 0x000fea0003800000 */
.L_x_36:
[----:B0-----:R-:W2:Y:S01]  /*6710*/  LDL.64 R4, [R1] ;  /* 0x0000000001047983 */ /* 0x001ea20000100a00 */
[----:B------:R-:W-:Y:S01]  /*6720*/  ULDC.64 UR4, c[0x0][0x650] ;  /* 0x0001940000047ab9 */ /* 0x000fe20000000a00 */
[----:B------:R-:W-:Y:S02]  /*6730*/  IMAD.U32 R0, RZ, RZ, UR44 ;  /* 0x0000002cff007e24 */ /* 0x000fe4000f8e00ff */
[----:B------:R-:W-:Y:S02]  /*6740*/  IMAD.MOV.U32 R22, RZ, RZ, -0x1 ;  /* 0xffffffffff167424 */ /* 0x000fe400078e00ff */
[----:B------:R0:W-:Y:S01]  /*6750*/  SYNCS.ARRIVE.TRANS64.A1T0 RZ, [R0+UR46], RZ ;  /* 0x000000ff00ff79a7 */ /* 0x0001e2000810002e */
[----:B-----5:R-:W-:Y:S02]  /*6760*/  IMAD.MOV.U32 R18, RZ, RZ, -0x1 ;  /* 0xffffffffff127424 */ /* 0x020fe400078e00ff */
[----:B------:R-:W-:Y:S01]  /*6770*/  IMAD.MOV.U32 R19, RZ, RZ, -0x1 ;  /* 0xffffffffff137424 */ /* 0x000fe200078e00ff */
[----:B0-----:R-:W-:-:S02]  /*6780*/  PRMT R0, RZ, 0x7610, R0 ;  /* 0x00007610ff007816 */ /* 0x001fc40000000000 */
[----:B--2---:R-:W-:-:S05]  /*6790*/  LEA R16, P0, R4, R16, 0x1 ;  /* 0x0000001004107211 */ /* 0x004fca00078008ff */
[----:B------:R-:W-:Y:S01]  /*67a0*/  IMAD.X R17, R100, 0x1, R17, P0 ;  /* 0x0000000164117824 */ /* 0x000fe200000e0611 */
[----:B------:R-:W-:-:S04]  /*67b0*/  ISETP.GE.U32.AND P0, PT, R16, UR4, PT ;  /* 0x0000000410007c0c */ /* 0x000fc8000bf06070 */
[----:B------:R-:W-:-:S13]  /*67c0*/  ISETP.GE.U32.AND.EX P0, PT, R17, UR5, PT, P0 ;  /* 0x0000000511007c0c */ /* 0x000fda000bf06100 */
[----:B------:R-:W-:Y:S05]  /*67d0*/  @P0 BRA `(.L_x_163) ;  /* 0x00000004004c0947 */ /* 0x000fea0003800000 */
[----:B-1----:R-:W0:Y:S01]  /*67e0*/  LDC.64 R10, c[0x0][0x628] ;  /* 0x00018a00ff0a7b82 */ /* 0x002e220000000a00 */
[----:B------:R-:W1:Y:S01]  /*67f0*/  S2R R12, SR_CTAID.X ;  /* 0x00000000000c7919 */ /* 0x000e620000002500 */
[----:B------:R-:W-:Y:S02]  /*6800*/  IMAD.MOV.U32 R8, RZ, RZ, R16 ;  /* 0x000000ffff087224 */ /* 0x000fe400078e0010 */
[----:B------:R-:W-:Y:S01]  /*6810*/  IMAD.MOV.U32 R9, RZ, RZ, R17 ;  /* 0x000000ffff097224 */ /* 0x000fe200078e0011 */
[----:B------:R-:W2:Y:S03]  /*6820*/  S2R R18, SR_CTAID.Y ;  /* 0x0000000000127919 */ /* 0x000ea60000002600 */
[----:B------:R-:W1:Y:S08]  /*6830*/  LDC R0, c[0x0][0x630] ;  /* 0x00018c00ff007b82 */ /* 0x000e700000000800 */
[----:B------:R-:W1:Y:S01]  /*6840*/  LDC.64 R14, c[0x0][0x620] ;  /* 0x00018800ff0e7b82 */ /* 0x000e620000000a00 */
[----:B0-----:R-:W-:-:S04]  /*6850*/  ISETP.NE.U32.AND P0, PT, R10, RZ, PT ;  /* 0x000000ff0a00720c */ /* 0x001fc80003f05070 */
[----:B------:R-:W-:-:S13]  /*6860*/  ISETP.NE.AND.EX P0, PT, R11, RZ, PT, P0 ;  /* 0x000000ff0b00720c */ /* 0x000fda0003f05300 */
[----:B-12---:R-:W-:Y:S05]  /*6870*/  @!P0 BRA `(.L_x_164) ;  /* 0x0000000000288947 */ /* 0x006fea0003800000 */
[----:B------:R-:W0:Y:S02]  /*6880*/  LDC R3, c[0x0][0x634] ;  /* 0x00018d00ff037b82 */ /* 0x000e240000000800 */
[----:B0-----:R-:W-:-:S05]  /*6890*/  IADD3 R3, P0, R16, R3, RZ ;  /* 0x0000000310037210 */ /* 0x001fca0007f1e0ff */
[----:B------:R-:W-:-:S04]  /*68a0*/  IMAD.X R13, RZ, RZ, R17, P0 ;  /* 0x000000ffff0d7224 */ /* 0x000fc800000e0611 */
[----:B------:R-:W-:-:S04]  /*68b0*/  IMAD.WIDE.U32 R4, R13, R10, RZ ;  /* 0x0000000a0d047225 */ /* 0x000fc800078e00ff */
[----:B---34-:R-:W-:-:S04]  /*68c0*/  IMAD.WIDE.U32 R6, P0, R3, R11, R4 ;  /* 0x0000000b03067225 */ /* 0x018fc80007800004 */
[----:B------:R-:W-:-:S04]  /*68d0*/  IMAD.WIDE.U32 R4, R3, R10, RZ ;  /* 0x0000000a03047225 */ /* 0x000fc800078e00ff */
[----:B------:R-:W-:Y:S01]  /*68e0*/  IMAD.X R9, RZ, RZ, RZ, P0 ;  /* 0x000000ffff097224 */ /* 0x000fe200000e06ff */
[----:B------:R-:W-:Y:S01]  /*68f0*/  IADD3 RZ, P0, R5, R6, RZ ;  /* 0x0000000605ff7210 */ /* 0x000fe20007f1e0ff */
[----:B------:R-:W-:-:S04]  /*6900*/  IMAD.MOV.U32 R8, RZ, RZ, R7 ;  /* 0x000000ffff087224 */ /* 0x000fc800078e0007 */
[----:B------:R-:W-:-:S08]  /*6910*/  IMAD.WIDE.U32.X R8, R13, R11, R8, P0 ;  /* 0x0000000b0d087225 */ /* 0x000fd000000e0408 */
.L_x_164:
[-CC-:B------:R-:W-:Y:S01]  /*6920*/  SHF.R.U64 R19, R8, R0.reuse, R9.reuse ;  /* 0x0000000008137219 */ /* 0x180fe20000001209 */
[----:B------:R-:W0:Y:S01]  /*6930*/  LDC.64 R24, c[0x0][0x640] ;  /* 0x00019000ff187b82 */ /* 0x000e220000000a00 */
[----:B------:R-:W-:Y:S01]  /*6940*/  SHF.R.U32.HI R0, RZ, R0, R9 ;  /* 0x00000000ff007219 */ /* 0x000fe20000011609 */
[----:B------:R-:W-:Y:S01]  /*6950*/  ULDC UR4, c[0x0][0x150] ;  /* 0x0000540000047ab9 */ /* 0x000fe20000000800 */
[----:B------:R-:W-:Y:S02]  /*6960*/  IADD3 R3, P0, RZ, -R19, RZ ;  /* 0x80000013ff037210 */ /* 0x000fe40007f1e0ff */
[----:B---34-:R-:W-:-:S03]  /*6970*/  I2FP.F32.U32 R7, R12 ;  /* 0x0000000c00077245 */ /* 0x018fc60000201000 */
[----:B------:R-:W1:Y:S01]  /*6980*/  LDC R6, c[0x0][0x618] ;  /* 0x00018600ff067b82 */ /* 0x000e620000000800 */
[----:B------:R-:W-:Y:S02]  /*6990*/  IMAD.X R5, RZ, RZ, ~R0, P0 ;  /* 0x000000ffff057224 */ /* 0x000fe400000e0e00 */
[----:B------:R-:W-:Y:S01]  /*69a0*/  FMUL R7, R7, UR4 ;  /* 0x0000000407077c20 */ /* 0x000fe20008400000 */
[----:B------:R-:W-:Y:S01]  /*69b0*/  ULDC UR4, c[0x0][0x154] ;  /* 0x0000550000047ab9 */ /* 0x000fe20000000800 */
[-C--:B------:R-:W-:Y:S02]  /*69c0*/  IMAD R0, R5, R14.reuse, RZ ;  /* 0x0000000e05007224 */ /* 0x080fe400078e02ff */
[C---:B------:R-:W-:Y:S01]  /*69d0*/  IMAD.WIDE.U32 R4, R3.reuse, R14, R16 ;  /* 0x0000000e03047225 */ /* 0x040fe200078e0010 */
[----:B------:R-:W2:Y:S01]  /*69e0*/  LDC R8, c[0x0][0x608] ;  /* 0x00018200ff087b82 */ /* 0x000ea20000000800 */
[----:B------:R-:W3:Y:S02]  /*69f0*/  F2I.U32.TRUNC.NTZ R7, R7 ;  /* 0x0000000700077305 */ /* 0x000ee4000020f000 */
[----:B------:R-:W-:Y:S01]  /*6a00*/  IMAD R3, R3, R15, R0 ;  /* 0x0000000f03037224 */ /* 0x000fe200078e0200 */
[----:B------:R-:W-:-:S03]  /*6a10*/  I2FP.F32.U32 R0, R18 ;  /* 0x0000001200007245 */ /* 0x000fc60000201000 */
[----:B------:R-:W-:Y:S01]  /*6a20*/  IMAD.IADD R3, R5, 0x1, R3 ;  /* 0x0000000105037824 */ /* 0x000fe200078e0203 */
[----:B------:R-:W4:Y:S01]  /*6a30*/  LDC R11, c[0x0][0x658] ;  /* 0x00019600ff0b7b82 */ /* 0x000f220000000800 */
[----:B0-----:R-:W-:-:S04]  /*6a40*/  ISETP.NE.U32.AND P0, PT, R24, RZ, PT ;  /* 0x000000ff1800720c */ /* 0x001fc80003f05070 */
[----:B------:R-:W-:-:S03]  /*6a50*/  ISETP.NE.AND.EX P0, PT, R25, RZ, PT, P0 ;  /* 0x000000ff1900720c */ /* 0x000fc60003f05300 */
[----:B------:R-:W0:Y:S01]  /*6a60*/  LDC R9, c[0x0][0x144] ;  /* 0x00005100ff097b82 */ /* 0x000e220000000800 */
[-C--:B-1----:R-:W-:Y:S01]  /*6a70*/  SHF.R.U64 R10, R4, R6.reuse, R3 ;  /* 0x00000006040a7219 */ /* 0x082fe20000001203 */
[----:B---3--:R-:W-:Y:S01]  /*6a80*/  IMAD.MOV R7, RZ, RZ, -R7 ;  /* 0x000000ffff077224 */ /* 0x008fe200078e0a07 */
[----:B------:R-:W-:Y:S01]  /*6a90*/  SHF.R.U32.HI R3, RZ, R6, R3 ;  /* 0x00000006ff037219 */ /* 0x000fe20000011603 */
[----:B------:R-:W-:-:S04]  /*6aa0*/  FMUL R6, R0, UR4 ;  /* 0x0000000400067c20 */ /* 0x000fc80008400000 */
[----:B------:R-:W1:Y:S01]  /*6ab0*/  LDC R21, c[0x0][0x148] ;  /* 0x00005200ff157b82 */ /* 0x000e620000000800 */
[----:B------:R3:W0:Y:S01]  /*6ac0*/  F2I.U32.TRUNC.NTZ R14, R6 ;  /* 0x00000006000e7305 */ /* 0x000622000020f000 */
[-CC-:B--2---:R-:W-:Y:S02]  /*6ad0*/  SHF.R.U64 R13, R10, R8.reuse, R3.reuse ;  /* 0x000000080a0d7219 */ /* 0x184fe40000001203 */
[----:B------:R-:W-:-:S04]  /*6ae0*/  SHF.R.U32.HI R0, RZ, R8, R3 ;  /* 0x00000008ff007219 */ /* 0x000fc80000011603 */
[----:B------:R-:W2:Y:S01]  /*6af0*/  LDC R20, c[0x0][0x648] ;  /* 0x00019200ff147b82 */ /* 0x000ea20000000800 */
[-CC-:B----4-:R-:W-:Y:S02]  /*6b00*/  SHF.R.U64 R15, R13, R11.reuse, R0.reuse ;  /* 0x0000000b0d0f7219 */ /* 0x190fe40000001200 */
[----:B------:R-:W-:-:S03]  /*6b10*/  SHF.R.U32.HI R5, RZ, R11, R0 ;  /* 0x0000000bff057219 */ /* 0x000fc60000011600 */
[----:B------:R-:W-:Y:S02]  /*6b20*/  IMAD.MOV.U32 R4, RZ, RZ, R15 ;  /* 0x000000ffff047224 */ /* 0x000fe400078e000f */
[----:B------:R-:W4:Y:S01]  /*6b30*/  LDC R26, c[0x0][0x638] ;  /* 0x00018e00ff1a7b82 */ /* 0x000f220000000800 */
[----:B0-----:R-:W-:-:S07]  /*6b40*/  IMAD R22, R9, R7, R12 ;  /* 0x0000000709167224 */ /* 0x001fce00078e020c */
[----:B------:R-:W0:Y:S08]  /*6b50*/  LDC R27, c[0x0][0x610] ;  /* 0x00018400ff1b7b82 */ /* 0x000e300000000800 */
[----:B------:R-:W0:Y:S01]  /*6b60*/  LDC R28, c[0x0][0x600] ;  /* 0x00018000ff1c7b82 */ /* 0x000e220000000800 */
[----:B-123--:R-:W-:Y:S05]  /*6b70*/  @!P0 BRA `(.L_x_165) ;  /* 0x0000000000288947 */ /* 0x00efea0003800000 */
[----:B------:R-:W1:Y:S02]  /*6b80*/  LDC R0, c[0x0][0x64c] ;  /* 0x00019300ff007b82 */ /* 0x000e640000000800 */
[----:B-1----:R-:W-:-:S05]  /*6b90*/  IADD3 R3, P0, R15, R0, RZ ;  /* 0x000000000f037210 */ /* 0x002fca0007f1e0ff */
        /* <DEDUP_REMOVED lines=8> */
.L_x_165:
[----:B------:R-:W-:Y:S01]  /*6c20*/  ISETP.NE.AND P0, PT, R2, 0x1, PT ;  /* 0x000000010200780c */ /* 0x000fe20003f05270 */
[----:B------:R-:W-:Y:S01]  /*6c30*/  IMAD.MOV R14, RZ, RZ, -R14 ;  /* 0x000000ffff0e7224 */ /* 0x000fe200078e0a0e */
[----:B------:R-:W-:Y:S02]  /*6c40*/  SHF.R.U64 R0, R4, R20, R5 ;  /* 0x0000001404007219 */ /* 0x000fe40000001205 */
[----:B------:R-:W-:Y:S02]  /*6c50*/  LOP3.LUT R3, R13, R102, RZ, 0xc0, !PT ;  /* 0x000000660d037212 */ /* 0x000fe400078ec0ff */
[----:B------:R-:W-:Y:S01]  /*6c60*/  LOP3.LUT R5, R10, R101, RZ, 0xc0, !PT ;  /* 0x000000650a057212 */ /* 0x000fe200078ec0ff */
[----:B------:R-:W-:Y:S02]  /*6c70*/  IMAD.MOV R4, RZ, RZ, -R0 ;  /* 0x000000ffff047224 */ /* 0x000fe400078e0a00 */
[----:B------:R-:W-:Y:S02]  /*6c80*/  IMAD R3, R98, R0, R3 ;  /* 0x0000000062037224 */ /* 0x000fe400078e0203 */
[----:B----4-:R-:W-:-:S02]  /*6c90*/  IMAD R0, R4, R26, R15 ;  /* 0x0000001a04007224 */ /* 0x010fc400078e020f */
[----:B------:R-:W-:Y:S02]  /*6ca0*/  @P0 IMAD R22, R21, R14, R18 ;  /* 0x0000000e15160224 */ /* 0x000fe400078e0212 */
[----:B------:R-:W-:Y:S02]  /*6cb0*/  IMAD.MOV.U32 R4, RZ, RZ, 0x1 ;  /* 0x00000001ff047424 */ /* 0x000fe400078e00ff */
[----:B0-----:R-:W-:Y:S02]  /*6cc0*/  IMAD R22, R3, R27, R22 ;  /* 0x0000001b03167224 */ /* 0x001fe400078e0216 */
[----:B------:R-:W-:Y:S01]  /*6cd0*/  IMAD R3, R0, R28, R5 ;  /* 0x0000001c00037224 */ /* 0x000fe200078e0205 */
[----:B------:R-:W-:-:S04]  /*6ce0*/  PRMT R0, R4, 0x7610, R0 ;  /* 0x0000761004007816 */ /* 0x000fc80000000000 */
[----:B------:R-:W-:Y:S02]  /*6cf0*/  SEL R18, R3, R22, !P0 ;  /* 0x0000001603127207 */ /* 0x000fe40004000000 */
[----:B------:R-:W-:-:S07]  /*6d00*/  SEL R22, R22, R3, !P0 ;  /* 0x0000000316167207 */ /* 0x000fce0004000000 */
.L_x_163:
[----:B------:R-:W-:Y:S01]  /*6d10*/  LOP3.LUT P0, RZ, R0, 0xff, RZ, 0xc0, !PT ;  /* 0x000000ff00ff7812 */ /* 0x000fe2000780c0ff */
[----:B------:R-:W-:Y:S01]  /*6d20*/  UIMAD.WIDE.U32 UR4, UR38, -0x33333333, URZ ;  /* 0xcccccccd260478a5 */ /* 0x000fe2000f8e003f */
[----:B------:R-:W-:-:S03]  /*6d30*/  LOP3.LUT R105, R105, 0x1, RZ, 0x3c, !PT ;  /* 0x0000000169697812 */ /* 0x000fc600078e3cff */
[----:B------:R-:W-:-:S04]  /*6d40*/  USHF.R.U32.HI UR4, URZ, 0x2, UR5 ;  /* 0x000000023f047899 */ /* 0x000fc80008011605 */
[----:B------:R-:W-:-:S04]  /*6d50*/  UIMAD UR38, UR4, -0x5, UR38 ;  /* 0xfffffffb042678a4 */ /* 0x000fc8000f8e0226 */
[----:B------:R-:W-:Y:S08]  /*6d60*/  @P0 BRA `(.L_x_166) ;  /* 0xffffffa8008c0947 */ /* 0x000ff0000383ffff */
[----:B------:R-:W-:Y:S05]  /*6d70*/  EXIT ;  /* 0x000000000000794d */ /* 0x000fea0003800000 */
.L_x_17:
[----:B------:R-:W-:-:S08]  /*6d80*/  ISETP.NE.AND P0, PT, R9, RZ, PT ;  /* 0x000000ff0900720c */ /* 0x000fd00003f05270 */
[----:B0-----:R-:W0:-:S00]  /*6d90*/  USETMAXREG.DEALLOC.CTAPOOL 0x28 ;  /* 0x00000028000079c8 */ /* 0x001e0000080e0500 */
[----:B------:R-:W-:Y:S05]  /*6da0*/  @P0 EXIT ;  /* 0x000000000000094d */ /* 0x000fea0003800000 */
[----:B0-----:R-:W-:Y:S01]  /*6db0*/  LOP3.LUT P0, RZ, R3, 0xff, RZ, 0xc0, !PT ;  /* 0x000000ff03ff7812 */ /* 0x001fe2000780c0ff */
[----:B------:R-:W-:Y:S02]  /*6dc0*/  IMAD.MOV.U32 R3, RZ, RZ, 0x1 ;  /* 0x00000001ff037424 */ /* 0x000fe400078e00ff */
[----:B------:R-:W-:-:S10]  /*6dd0*/  IMAD.MOV.U32 R8, RZ, RZ, RZ ;  /* 0x000000ffff087224 */ /* 0x000fd400078e00ff */
[----:B------:R-:W-:Y:S05]  /*6de0*/  @!P0 BRA `(.L_x_167) ;  /* 0x0000000c005c8947 */ /* 0x000fea0003800000 */
[----:B------:R-:W0:Y:S01]  /*6df0*/  S2R R10, SR_CgaCtaId ;  /* 0x00000000000a7919 */ /* 0x000e220000008800 */
[----:B------:R-:W-:Y:S01]  /*6e00*/  LOP3.LUT P0, RZ, R4, 0x1f, RZ, 0xc0, !PT ;  /* 0x0000001f04ff7812 */ /* 0x000fe2000780c0ff */
[----:B------:R-:W-:Y:S01]  /*6e10*/  ULDC UR5, c[0x0][0x658] ;  /* 0x0001960000057ab9 */ /* 0x000fe20000000800 */
[----:B------:R-:W-:Y:S01]  /*6e20*/  UMOV UR6, 0xffffffff ;  /* 0xffffffff00067882 */ /* 0x000fe20000000000 */
[----:B------:R-:W-:Y:S01]  /*6e30*/  BSSY B0, `(.L_x_167) ;  /* 0x00000d2000007945 */ /* 0x000fe20003800000 */
[----:B------:R-:W-:Y:S01]  /*6e40*/  USHF.L.U32 UR6, UR6, UR5, URZ ;  /* 0x0000000506067299 */ /* 0x000fe2000800063f */
[C---:B------:R-:W-:Y:S01]  /*6e50*/  ISETP.NE.AND P2, PT, R5.reuse, RZ, PT ;  /* 0x000000ff0500720c */ /* 0x040fe20003f45270 */
[----:B------:R-:W-:Y:S01]  /*6e60*/  IMAD.MOV.U32 R11, RZ, RZ, 0x1 ;  /* 0x00000001ff0b7424 */ /* 0x000fe200078e00ff */
[----:B------:R-:W-:Y:S01]  /*6e70*/  ISETP.NE.OR P0, PT, R5, RZ, !P0 ;  /* 0x000000ff0500720c */ /* 0x000fe20004705670 */
[----:B------:R-:W-:Y:S01]  /*6e80*/  IMAD.MOV.U32 R3, RZ, RZ, 0x1 ;  /* 0x00000001ff037424 */ /* 0x000fe200078e00ff */
[----:B------:R-:W-:Y:S01]  /*6e90*/  LOP3.LUT R9, R23, 0x2, RZ, 0xfc, !PT ;  /* 0x0000000217097812 */ /* 0x000fe200078efcff */
[----:B------:R-:W-:Y:S01]  /*6ea0*/  IMAD.MOV.U32 R8, RZ, RZ, RZ ;  /* 0x000000ffff087224 */ /* 0x000fe200078e00ff */
[----:B------:R-:W-:Y:S01]  /*6eb0*/  ULDC UR4, c[0x0][0x600] ;  /* 0x0001800000047ab9 */ /* 0x000fe20000000800 */
[----:B------:R-:W-:Y:S01]  /*6ec0*/  UMOV UR7, 0x1 ;  /* 0x0000000100077882 */ /* 0x000fe20000000000 */
[----:B------:R-:W-:-:S02]  /*6ed0*/  UIADD3 UR21, UR40, 0x1, URZ ;  /* 0x0000000128157890 */ /* 0x000fc4000fffe03f */
[----:B------:R-:W-:Y:S02]  /*6ee0*/  UIADD3 UR4, UR4, -0x1, URZ ;  /* 0xffffffff04047890 */ /* 0x000fe4000fffe03f */
[----:B------:R-:W-:Y:S02]  /*6ef0*/  USHF.L.U32 UR5, UR7, UR5, URZ ;  /* 0x0000000507057299 */ /* 0x000fe4000800063f */
[----:B------:R-:W-:Y:S01]  /*6f00*/  ULOP3.LUT UR13, URZ, UR6, URZ, 0x33, !UPT ;  /* 0x000000063f0d7292 */ /* 0x000fe2000f8e333f */
[----:B------:R-:W-:Y:S01]  /*6f10*/  ULDC.64 UR22, c[0x0][0x198] ;  /* 0x0000660000167ab9 */ /* 0x000fe20000000a00 */
[C---:B0-----:R-:W-:Y:S02]  /*6f20*/  IMAD.SHL.U32 R13, R10.reuse, 0x40, RZ ;  /* 0x000000400a0d7824 */ /* 0x041fe400078e00ff */
[----:B------:R-:W-:-:S03]  /*6f30*/  IMAD.SHL.U32 R10, R10, 0x1000, RZ ;  /* 0x000010000a0a7824 */ /* 0x000fc600078e00ff */
[----:B------:R-:W-:-:S07]  /*6f40*/  LOP3.LUT R13, R13, 0x40, RZ, 0xc0, !PT ;  /* 0x000000400d0d7812 */ /* 0x000fce00078ec0ff */
.L_x_179:
[----:B------:R-:W-:-:S03]  /*6f50*/  UMOV UR6, 0xffffffff ;  /* 0xffffffff00067882 */ /* 0x000fc60000000000 */
[----:B------:R-:W-:Y:S05]  /*6f60*/  BRA.DIV UR6, `(.L_x_168) ;  /* 0x00000012063c7947 */ /* 0x000fea000b800000 */
[----:B------:R-:W-:-:S13]  /*6f70*/  ELECT P6, URZ, PT ;  /* 0x00000000003f782f */ /* 0x000fda00038c0000 */
.L_x_193:
[----:B------:R-:W0:Y:S01]  /*6f80*/  LDC R4, c[0x0][0x28c] ;  /* 0x0000a300ff047b82 */ /* 0x000e220000000800 */
[----:B------:R-:W-:Y:S01]  /*6f90*/  BSSY B1, `(.L_x_169) ;  /* 0x0000046000017945 */ /* 0x000fe20003800000 */
[----:B0-----:R-:W-:-:S13]  /*6fa0*/  ISETP.LT.OR P6, PT, R4, 0x1, !P6 ;  /* 0x000000010400780c */ /* 0x001fda00077c1670 */
[----:B------:R-:W-:Y:S05]  /*6fb0*/  @P6 BRA `(.L_x_170) ;  /* 0x00000004000c6947 */ /* 0x000fea0003800000 */
[----:B------:R-:W-:Y:S02]  /*6fc0*/  IMAD.SHL.U32 R22, R22, 0x40, RZ ;  /* 0x0000004016167824 */ /* 0x000fe400078e00ff */
[----:B------:R-:W-:Y:S02]  /*6fd0*/  IMAD R18, R18, 0x80, R13 ;  /* 0x0000008012127824 */ /* 0x000fe400078e020d */
[----:B------:R-:W-:Y:S02]  /*6fe0*/  IMAD.MOV.U32 R14, RZ, RZ, RZ ;  /* 0x000000ffff0e7224 */ /* 0x000fe400078e00ff */
[----:B------:R-:W-:Y:S02]  /*6ff0*/  IMAD.U32 R20, RZ, RZ, UR21 ;  /* 0x00000015ff147e24 */ /* 0x000fe4000f8e00ff */
[----:B------:R-:W-:Y:S02]  /*7000*/  IMAD.MOV.U32 R4, RZ, RZ, R3 ;  /* 0x000000ffff047224 */ /* 0x000fe400078e0003 */
[----:B------:R-:W-:-:S07]  /*7010*/  IMAD.MOV.U32 R5, RZ, RZ, R8 ;  /* 0x000000ffff057224 */ /* 0x000fce00078e0008 */
.L_x_174:
[----:B------:R-:W0:Y:S01]  /*7020*/  S2R R7, SR_CgaCtaId ;  /* 0x0000000000077919 */ /* 0x000e220000008800 */
[----:B------:R-:W-:-:S04]  /*7030*/  MOV R6, 0x400 ;  /* 0x0000040000067802 */ /* 0x000fc80000000f00 */
[----:B0-----:R-:W-:Y:S02]  /*7040*/  LEA R12, R7, R6, 0x18 ;  /* 0x00000006070c7211 */ /* 0x001fe400078ec0ff */
[----:B------:R-:W-:Y:S01]  /*7050*/  SHF.L.U32 R6, R4, 0x1f, RZ ;  /* 0x0000001f04067819 */ /* 0x000fe200000006ff */
[----:B------:R-:W0:Y:S02]  /*7060*/  @!P2 LDC R7, c[0x0][0x500] ;  /* 0x00014000ff07ab82 */ /* 0x000e240000000800 */
[----:B------:R-:W-:-:S04]  /*7070*/  IMAD R15, R5, 0x8, R12 ;  /* 0x00000008050f7824 */ /* 0x000fc800078e020c */
[----:B------:R-:W1:Y:S02]  /*7080*/  SYNCS.PHASECHK.TRANS64.TRYWAIT P1, [R15+URZ+0x28], R6 ;  /* 0x000028060f0075a7 */ /* 0x000e64000802017f */
[----:B-1----:R-:W-:Y:S05]  /*7090*/  @!P1 BRA `(.L_x_171) ;  /* 0x0000001000109947 */ /* 0x002fea0003800000 */
.L_x_194:
[----:B-1----:R-:W-:Y:S01]  /*70a0*/  PRMT R6, R9, 0x9910, RZ ;  /* 0x0000991009067816 */ /* 0x002fe200000000ff */
[----:B0-----:R0:W-:Y:S03]  /*70b0*/  @!P2 SYNCS.ARRIVE.TRANS64 RZ, [R15+URZ], R7 ;  /* 0x000000070fffa9a7 */ /* 0x0011e6000800003f */
[----:B------:R-:W-:-:S13]  /*70c0*/  ISETP.NE.AND P1, PT, R6, 0x2, PT ;  /* 0x000000020600780c */ /* 0x000fda0003f25270 */
[----:B0-----:R-:W-:Y:S05]  /*70d0*/  @P1 BRA `(.L_x_172) ;  /* 0x0000000000041947 */ /* 0x001fea0003800000 */
[----:B------:R-:W-:Y:S01]  /*70e0*/  BPT.TRAP 0x1 ;  /* 0x000000040000795c */ /* 0x000fe20000300000 */
.L_x_172:
[----:B------:R-:W-:Y:S05]  /*70f0*/  @P0 BRA `(.L_x_173) ;  /* 0x0000000000040947 */ /* 0x000fea0003800000 */
[----:B------:R-:W-:Y:S01]  /*7100*/  BPT.TRAP 0x1 ;  /* 0x000000040000795c */ /* 0x000fe20000300000 */
.L_x_173:
[----:B------:R-:W-:Y:S01]  /*7110*/  IMAD.SHL.U32 R7, R5, 0x4000, RZ ;  /* 0x0000400005077824 */ /* 0x000fe200078e00ff */
[----:B------:R-:W-:Y:S01]  /*7120*/  R2UR UR34, R14 ;  /* 0x000000000e2272ca */ /* 0x000fe200000e0000 */
[----:B------:R-:W-:Y:S01]  /*7130*/  VIADD R20, R20, 0xffffffff ;  /* 0xffffffff14147836 */ /* 0x000fe20000000000 */
[----:B------:R-:W-:Y:S01]  /*7140*/  R2UR UR33, R15 ;  /* 0x000000000f2172ca */ /* 0x000fe200000e0000 */
[----:B------:R-:W-:Y:S01]  /*7150*/  IMAD.IADD R6, R12, 0x1, R7 ;  /* 0x000000010c067824 */ /* 0x000fe200078e0207 */
[----:B------:R-:W-:Y:S01]  /*7160*/  LOP3.LUT R7, R7, 0x1000, R10, 0xf8, !PT ;  /* 0x0000100007077812 */ /* 0x000fe200078ef80a */
[----:B------:R-:W-:Y:S01]  /*7170*/  UIADD3 UR6, UP0, UR22, 0xf0, URZ ;  /* 0x000000f016067890 */ /* 0x000fe2000ff1e03f */
[----:B------:R-:W-:Y:S01]  /*7180*/  R2UR UR36, R19 ;  /* 0x00000000132472ca */ /* 0x000fe200000e0000 */
[----:B------:R-:W-:Y:S01]  /*7190*/  UIADD3 UR30, UP1, UR22, 0x1f0, URZ ;  /* 0x000001f0161e7890 */ /* 0x000fe2000ff3e03f */
[----:B------:R-:W-:Y:S01]  /*71a0*/  R2UR UR24, R6 ;  /* 0x00000000061872ca */ /* 0x000fe200000e0000 */
[----:B------:R-:W-:Y:S01]  /*71b0*/  IMAD R7, R7, 0x2, R12 ;  /* 0x0000000207077824 */ /* 0x000fe200078e020c */
[----:B------:R-:W-:Y:S01]  /*71c0*/  R2UR UR35, R22 ;  /* 0x00000000162372ca */ /* 0x000fe200000e0000 */
[----:B------:R-:W-:Y:S01]  /*71d0*/  UIADD3.X UR7, URZ, UR23, URZ, UP0, !UPT ;  /* 0x000000173f077290 */ /* 0x000fe200087fe43f */
[----:B------:R-:W-:Y:S01]  /*71e0*/  R2UR UR19, R18 ;  /* 0x00000000121372ca */ /* 0x000fe200000e0000 */
[----:B------:R-:W-:Y:S01]  /*71f0*/  UIADD3 UR26, UR34, 0x40, URZ ;  /* 0x00000040221a7890 */ /* 0x000fe2000fffe03f */
[----:B------:R-:W-:Y:S01]  /*7200*/  R2UR UR8, R7 ;  /* 0x00000000070872ca */ /* 0x000fe200000e0000 */
[----:B------:R-:W-:Y:S01]  /*7210*/  UIADD3.X UR31, URZ, UR23, URZ, UP1, !UPT ;  /* 0x000000173f1f7290 */ /* 0x000fe20008ffe43f */
[----:B------:R-:W-:Y:S01]  /*7220*/  ISETP.GT.AND P3, PT, R20, 0x1, PT ;  /* 0x000000011400780c */ /* 0x000fe20003f64270 */
[----:B------:R-:W-:Y:S01]  /*7230*/  VIADD R5, R5, 0x1 ;  /* 0x0000000105057836 */ /* 0x000fe20000000000 */
[----:B------:R-:W-:Y:S01]  /*7240*/  UMOV UR14, 0x0 ;  /* 0x00000000000e7882 */ /* 0x000fe20000000000 */
[----:B------:R-:W-:Y:S01]  /*7250*/  UMOV UR15, 0x10000000 ;  /* 0x10000000000f7882 */ /* 0x000fe20000000000 */
[----:B------:R-:W-:Y:S01]  /*7260*/  UMOV UR25, UR33 ;  /* 0x0000002100197c82 */ /* 0x000fe20008000000 */
[----:B------:R-:W-:Y:S01]  /*7270*/  UIADD3 UR32, UR24, 0x180, URZ ;  /* 0x0000018018207890 */ /* 0x000fe2000fffe03f */
[----:B------:R-:W-:Y:S01]  /*7280*/  ISETP.NE.AND P1, PT, R5, 0x5, PT ;  /* 0x000000050500780c */ /* 0x000fe20003f25270 */
[----:B------:R-:W-:Y:S01]  /*7290*/  UIADD3 UR24, UR24, 0x2180, URZ ;  /* 0x0000218018187890 */ /* 0x000fe2000fffe03f */
[----:B------:R-:W-:Y:S01]  /*72a0*/  VIADD R14, R14, 0x80 ;  /* 0x000000800e0e7836 */ /* 0x000fe20000000000 */
[----:B------:R-:W-:Y:S01]  /*72b0*/  UMOV UR28, UR36 ;  /* 0x00000024001c7c82 */ /* 0x000fe20008000000 */
[----:B------:R-:W-:Y:S01]  /*72c0*/  UMOV UR27, UR35 ;  /* 0x00000023001b7c82 */ /* 0x000fe20008000000 */
[----:B------:R-:W-:Y:S01]  /*72d0*/  UIADD3 UR16, UR8, 0x14180, URZ ;  /* 0x0001418008107890 */ /* 0x000fe2000fffe03f */
[----:B------:R-:W-:Y:S01]  /*72e0*/  SEL R7, RZ, 0x1, P1 ;  /* 0x00000001ff077807 */ /* 0x000fe20000800000 */
[----:B------:R-:W-:Y:S01]  /*72f0*/  UIADD3 UR8, UR8, 0x18180, URZ ;  /* 0x0001818008087890 */ /* 0x000fe2000fffe03f */
[----:B------:R0:W-:Y:S01]  /*7300*/  UTMALDG.3D [UR32], [UR6], desc[UR14] ;  /* 0x00000e20060075b4 */ /* 0x0001e20008011000 */
[----:B------:R-:W-:Y:S01]  /*7310*/  UMOV UR29, 0x30000 ;  /* 0x00030000001d7882 */ /* 0x000fe20000000000 */
[----:B------:R-:W-:Y:S01]  /*7320*/  UMOV UR17, UR33 ;  /* 0x0000002100117c82 */ /* 0x000fe20008000000 */
[----:B------:R-:W-:Y:S01]  /*7330*/  UMOV UR18, UR34 ;  /* 0x0000002200127c82 */ /* 0x000fe20008000000 */
[----:B------:R-:W-:Y:S01]  /*7340*/  UMOV UR20, UR36 ;  /* 0x0000002400147c82 */ /* 0x000fe20008000000 */
[----:B------:R-:W-:Y:S01]  /*7350*/  UMOV UR9, UR33 ;  /* 0x0000002100097c82 */ /* 0x000fe20008000000 */
[----:B------:R-:W-:Y:S01]  /*7360*/  UMOV UR11, UR19 ;  /* 0x00000013000b7c82 */ /* 0x000fe20008000000 */
[----:B------:R-:W-:Y:S01]  /*7370*/  UMOV UR12, UR36 ;  /* 0x00000024000c7c82 */ /* 0x000fe20008000000 */
[----:B------:R0:W-:Y:S01]  /*7380*/  UTMALDG.3D [UR24], [UR6], desc[UR14] ;  /* 0x00000e18060075b4 */ /* 0x0001e20008011000 */
[----:B------:R-:W-:Y:S01]  /*7390*/  UMOV UR10, UR26 ;  /* 0x0000001a000a7c82 */ /* 0x000fe20008000000 */
[----:B------:R-:W-:-:S02]  /*73a0*/  LOP3.LUT R4, R4, R7, RZ, 0x3c, !PT ;  /* 0x0000000704047212 */ /* 0x000fc400078e3cff */
[----:B------:R-:W-:Y:S01]  /*73b0*/  SEL R5, R5, RZ, P1 ;  /* 0x000000ff05057207 */ /* 0x000fe20000800000 */
[----:B------:R0:W-:Y:S01]  /*73c0*/  UTMALDG.3D.MULTICAST [UR16], [UR30], UR29, desc[UR14] ;  /* 0x00000e101e0073b4 */ /* 0x0001e2000801181d */
[----:B------:R0:W-:Y:S02]  /*73d0*/  UTMALDG.3D.MULTICAST [UR8], [UR30], UR29, desc[UR14] ;  /* 0x00000e081e0073b4 */ /* 0x0001e4000801181d */
[----:B0-----:R-:W-:Y:S05]  /*73e0*/  @P3 BRA `(.L_x_174) ;  /* 0xfffffffc000c3947 */ /* 0x001fea000383ffff */
.L_x_170:
[----:B------:R-:W-:Y:S05]  /*73f0*/  BSYNC B1 ;  /* 0x0000000000017941 */ /* 0x000fea0003800000 */
.L_x_169:
[----:B------:R-:W2:Y:S01]  /*7400*/  LDL.64 R24, [R1] ;  /* 0x0000000001187983 */ /* 0x000ea20000100a00 */
[----:B------:R-:W-:Y:S01]  /*7410*/  LOP3.LUT P4, RZ, R11, 0xff, RZ, 0xc0, !PT ;  /* 0x000000ff0bff7812 */ /* 0x000fe2000788c0ff */
[----:B------:R-:W-:Y:S01]  /*7420*/  VIADD R7, R8, UR40 ;  /* 0x0000002808077c36 */ /* 0x000fe20008000000 */
[----:B------:R-:W-:Y:S01]  /*7430*/  ULDC.64 UR6, c[0x0][0x650] ;  /* 0x0001940000067ab9 */ /* 0x000fe20000000a00 */
[----:B------:R-:W-:Y:S01]  /*7440*/  IMAD.U32 R8, RZ, RZ, UR40 ;  /* 0x00000028ff087e24 */ /* 0x000fe2000f8e00ff */
[----:B------:R-:W-:Y:S01]  /*7450*/  UISETP.GE.U32.AND UP0, UPT, UR40, 0x5, UPT ;  /* 0x000000052800788c */ /* 0x000fe2000bf06070 */
[----:B------:R-:W-:Y:S01]  /*7460*/  BSSY B1, `(.L_x_175) ;  /* 0x000006c000017945 */ /* 0x000fe20003800000 */
[----:B------:R-:W-:Y:S01]  /*7470*/  ISETP.GT.U32.AND P1, PT, R7, 0x4, PT ;  /* 0x000000040700780c */ /* 0x000fe20003f24070 */
[----:B------:R-:W-:Y:S01]  /*7480*/  IMAD.MOV.U32 R22, RZ, RZ, -0x1 ;  /* 0xffffffffff167424 */ /* 0x000fe200078e00ff */
[----:B------:R-:W-:Y:S01]  /*7490*/  PRMT R11, RZ, 0x7610, R11 ;  /* 0x00007610ff0b7816 */ /* 0x000fe2000000000b */
[----:B------:R-:W-:Y:S01]  /*74a0*/  IMAD.MOV.U32 R18, RZ, RZ, -0x1 ;  /* 0xffffffffff127424 */ /* 0x000fe200078e00ff */
[----:B------:R-:W-:Y:S01]  /*74b0*/  ISETP.LT.U32.AND P1, PT, R8, 0x5, P1 ;  /* 0x000000050800780c */ /* 0x000fe20000f21070 */
[----:B------:R-:W-:Y:S01]  /*74c0*/  IMAD.MOV.U32 R19, RZ, RZ, -0x1 ;  /* 0xffffffffff137424 */ /* 0x000fe200078e00ff */
[----:B------:R-:W-:Y:S01]  /*74d0*/  PLOP3.LUT P3, PT, PT, PT, UP0, 0x80, 0x0 ;  /* 0x000000000000781c */ /* 0x000fe20003f6f008 */
[----:B------:R-:W0:Y:S01]  /*74e0*/  @P4 S2R R5, SR_CgaCtaId ;  /* 0x0000000000054919 */ /* 0x000e220000008800 */
[----:B------:R-:W-:-:S04]  /*74f0*/  @P4 MOV R4, 0x400 ;  /* 0x0000040000044802 */ /* 0x000fc80000000f00 */
[----:B0-----:R-:W-:Y:S01]  /*7500*/  @P4 LEA R6, R5, R4, 0x18 ;  /* 0x0000000405064211 */ /* 0x001fe200078ec0ff */
[----:B------:R-:W-:Y:S01]  /*7510*/  IMAD.WIDE.U32 R4, R7, -0x33333333, RZ ;  /* 0xcccccccd07047825 */ /* 0x000fe200078e00ff */
[----:B------:R-:W-:Y:S02]  /*7520*/  SEL R4, RZ, 0x1, !P1 ;  /* 0x00000001ff047807 */ /* 0x000fe40004800000 */
[----:B------:R0:W-:Y:S02]  /*7530*/  @P4 SYNCS.ARRIVE.TRANS64.A1T0 RZ, [R6+URZ+0x88], RZ ;  /* 0x000088ff06ff49a7 */ /* 0x0001e4000810003f */
[----:B------:R-:W-:Y:S02]  /*7540*/  LOP3.LUT R3, R3, R4, RZ, 0x3c, !PT ;  /* 0x0000000403037212 */ /* 0x000fe400078e3cff */
[----:B------:R-:W-:Y:S02]  /*7550*/  PRMT R4, RZ, 0x7610, R4 ;  /* 0x00007610ff047816 */ /* 0x000fe40000000004 */
[----:B0-----:R-:W-:-:S04]  /*7560*/  SHF.R.U32.HI R6, RZ, 0x2, R5 ;  /* 0x00000002ff067819 */ /* 0x001fc80000011605 */
[----:B------:R-:W-:Y:S01]  /*7570*/  @P3 LOP3.LUT R3, R3, 0x1, R6, 0x78, !PT ;  /* 0x0000000103033812 */ /* 0x000fe200078e7806 */
[----:B------:R-:W-:Y:S01]  /*7580*/  IMAD R8, R6, -0x5, R7 ;  /* 0xfffffffb06087824 */ /* 0x000fe200078e0207 */
[----:B--2---:R-:W-:-:S04]  /*7590*/  IADD3 R16, P4, R16, R24, RZ ;  /* 0x0000001810107210 */ /* 0x004fc80007f9e0ff */
[----:B------:R-:W-:Y:S01]  /*75a0*/  ISETP.GE.U32.AND P1, PT, R16, UR6, PT ;  /* 0x0000000610007c0c */ /* 0x000fe2000bf26070 */
[----:B------:R-:W-:-:S05]  /*75b0*/  IMAD.X R17, R17, 0x1, R0, P4 ;  /* 0x0000000111117824 */ /* 0x000fca00020e0600 */
[----:B------:R-:W-:-:S13]  /*75c0*/  ISETP.GE.U32.AND.EX P1, PT, R17, UR7, PT, P1 ;  /* 0x0000000711007c0c */ /* 0x000fda000bf26110 */
[----:B------:R-:W-:Y:S05]  /*75d0*/  @P1 BRA `(.L_x_176) ;  /* 0x0000000400501947 */ /* 0x000fea0003800000 */
[----:B------:R-:W0:Y:S01]  /*75e0*/  S2R R12, SR_CTAID.X ;  /* 0x00000000000c7919 */ /* 0x000e220000002500 */
[----:B------:R-:W-:Y:S01]  /*75f0*/  ULDC.64 UR6, c[0x0][0x628] ;  /* 0x00018a0000067ab9 */ /* 0x000fe20000000a00 */
[----:B------:R-:W-:Y:S01]  /*7600*/  ULDC UR9, c[0x0][0x630] ;  /* 0x00018c0000097ab9 */ /* 0x000fe20000000800 */
[----:B------:R-:W-:Y:S01]  /*7610*/  ISETP.NE.U32.AND P1, PT, RZ, UR6, PT ;  /* 0x00000006ff007c0c */ /* 0x000fe2000bf25070 */
[----:B------:R-:W1:Y:S01]  /*7620*/  S2R R14, SR_CTAID.Y ;  /* 0x00000000000e7919 */ /* 0x000e620000002600 */
[----:B------:R-:W-:Y:S01]  /*7630*/  ULDC UR10, c[0x0][0x150] ;  /* 0x00005400000a7ab9 */ /* 0x000fe20000000800 */
[----:B------:R-:W-:Y:S01]  /*7640*/  IMAD.MOV.U32 R4, RZ, RZ, R16 ;  /* 0x000000ffff047224 */ /* 0x000fe200078e0010 */
[----:B------:R-:W-:Y:S01]  /*7650*/  ISETP.NE.AND.EX P1, PT, RZ, UR7, PT, P1 ;  /* 0x00000007ff007c0c */ /* 0x000fe2000bf25310 */
[----:B------:R-:W-:Y:S01]  /*7660*/  IMAD.MOV.U32 R5, RZ, RZ, R17 ;  /* 0x000000ffff057224 */ /* 0x000fe200078e0011 */
[----:B0-----:R-:W-:-:S11]  /*7670*/  I2FP.F32.U32 R18, R12 ;  /* 0x0000000c00127245 */ /* 0x001fd60000201000 */
[----:B------:R-:W-:Y:S05]  /*7680*/  @!P1 BRA `(.L_x_177) ;  /* 0x0000000000289947 */ /* 0x000fea0003800000 */
[----:B------:R-:W-:Y:S02]  /*7690*/  ULDC UR8, c[0x0][0x634] ;  /* 0x00018d0000087ab9 */ /* 0x000fe40000000800 */
[----:B------:R-:W-:-:S05]  /*76a0*/  IADD3 R5, P1, R16, UR8, RZ ;  /* 0x0000000810057c10 */ /* 0x000fca000ff3e0ff */
[----:B------:R-:W-:-:S04]  /*76b0*/  IMAD.X R15, RZ, RZ, R17, P1 ;  /* 0x000000ffff0f7224 */ /* 0x000fc800008e0611 */
[----:B------:R-:W-:-:S04]  /*76c0*/  IMAD.WIDE.U32 R6, R15, UR6, RZ ;  /* 0x000000060f067c25 */ /* 0x000fc8000f8e00ff */
[----:B------:R-:W-:-:S04]  /*76d0*/  IMAD.WIDE.U32 R6, P1, R5, UR7, R6 ;  /* 0x0000000705067c25 */ /* 0x000fc8000f820006 */
[----:B------:R-:W-:-:S04]  /*76e0*/  IMAD.WIDE.U32 R4, R5, UR6, RZ ;  /* 0x0000000605047c25 */ /* 0x000fc8000f8e00ff */
[----:B------:R-:W-:Y:S01]  /*76f0*/  IMAD.MOV.U32 R4, RZ, RZ, R7 ;  /* 0x000000ffff047224 */ /* 0x000fe200078e0007 */
[----:B------:R-:W-:Y:S01]  /*7700*/  IADD3 RZ, P3, R5, R6, RZ ;  /* 0x0000000605ff7210 */ /* 0x000fe20007f7e0ff */
[----:B------:R-:W-:-:S04]  /*7710*/  IMAD.X R5, RZ, RZ, RZ, P1 ;  /* 0x000000ffff057224 */ /* 0x000fc800008e06ff */
[----:B------:R-:W-:-:S08]  /*7720*/  IMAD.WIDE.U32.X R4, R15, UR7, R4, P3 ;  /* 0x000000070f047c25 */ /* 0x000fd000098e0404 */
.L_x_177:
[--C-:B------:R-:W-:Y:S01]  /*7730*/  SHF.R.U64 R19, R4, UR9, R5.reuse ;  /* 0x0000000904137c19 */ /* 0x100fe20008001205 */
[----:B------:R-:W-:Y:S01]  /*7740*/  FMUL R18, R18, UR10 ;  /* 0x0000000a12127c20 */ /* 0x000fe20008400000 */
[----:B------:R-:W0:Y:S01]  /*7750*/  LDC R15, c[0x0][0x144] ;  /* 0x00005100ff0f7b82 */ /* 0x000e220000000800 */
[----:B------:R-:W-:Y:S01]  /*7760*/  SHF.R.U32.HI R4, RZ, UR9, R5 ;  /* 0x00000009ff047c19 */ /* 0x000fe20008011605 */
[----:B------:R-:W-:Y:S01]  /*7770*/  ULDC UR8, c[0x0][0x154] ;  /* 0x0000550000087ab9 */ /* 0x000fe20000000800 */
[----:B------:R-:W-:Y:S01]  /*7780*/  IADD3 R5, P1, RZ, -R19, RZ ;  /* 0x80000013ff057210 */ /* 0x000fe20007f3e0ff */
[----:B------:R-:W-:Y:S01]  /*7790*/  ULDC.64 UR6, c[0x0][0x620] ;  /* 0x0001880000067ab9 */ /* 0x000fe20000000a00 */
[----:B-1----:R-:W-:Y:S01]  /*77a0*/  I2FP.F32.U32 R6, R14 ;  /* 0x0000000e00067245 */ /* 0x002fe20000201000 */
[----:B------:R-:W1:Y:S01]  /*77b0*/  F2I.U32.TRUNC.NTZ R18, R18 ;  /* 0x0000001200127305 */ /* 0x000e62000020f000 */
[----:B------:R-:W-:Y:S01]  /*77c0*/  ISETP.NE.AND P4, PT, R2, 0x1, PT ;  /* 0x000000010200780c */ /* 0x000fe20003f85270 */
[----:B------:R-:W-:Y:S01]  /*77d0*/  IMAD.X R4, RZ, RZ, ~R4, P1 ;  /* 0x000000ffff047224 */ /* 0x000fe200008e0e04 */
[----:B------:R-:W2:Y:S01]  /*77e0*/  LDC R21, c[0x0][0x148] ;  /* 0x00005200ff157b82 */ /* 0x000ea20000000800 */
[----:B------:R-:W-:Y:S01]  /*77f0*/  FMUL R6, R6, UR8 ;  /* 0x0000000806067c20 */ /* 0x000fe20008400000 */
[----:B------:R-:W-:Y:S01]  /*7800*/  ULDC.64 UR8, c[0x0][0x640] ;  /* 0x0001900000087ab9 */ /* 0x000fe20000000a00 */
[----:B------:R-:W-:Y:S01]  /*7810*/  IMAD R4, R4, UR6, RZ ;  /* 0x0000000604047c24 */ /* 0x000fe2000f8e02ff */
[----:B------:R-:W-:-:S03]  /*7820*/  ISETP.NE.U32.AND P1, PT, RZ, UR8, PT ;  /* 0x00000008ff007c0c */ /* 0x000fc6000bf25070 */
[----:B------:R-:W3:Y:S01]  /*7830*/  F2I.U32.TRUNC.NTZ R6, R6 ;  /* 0x0000000600067305 */ /* 0x000ee2000020f000 */
[C---:B------:R-:W-:Y:S01]  /*7840*/  IMAD R7, R5.reuse, UR7, R4 ;  /* 0x0000000705077c24 */ /* 0x040fe2000f8e0204 */
[----:B------:R-:W-:Y:S01]  /*7850*/  ISETP.NE.AND.EX P1, PT, RZ, UR9, PT, P1 ;  /* 0x00000009ff007c0c */ /* 0x000fe2000bf25310 */
[----:B------:R-:W-:Y:S01]  /*7860*/  IMAD.WIDE.U32 R4, R5, UR6, R16 ;  /* 0x0000000605047c25 */ /* 0x000fe2000f8e0010 */
[----:B------:R-:W-:-:S03]  /*7870*/  ULDC UR6, c[0x0][0x618] ;  /* 0x0001860000067ab9 */ /* 0x000fc60000000800 */
[----:B-1----:R-:W-:Y:S02]  /*7880*/  IMAD.MOV R18, RZ, RZ, -R18 ;  /* 0x000000ffff127224 */ /* 0x002fe400078e0a12 */
[----:B------:R-:W-:Y:S02]  /*7890*/  IMAD.IADD R5, R5, 0x1, R7 ;  /* 0x0000000105057824 */ /* 0x000fe400078e0207 */
[----:B0-----:R-:W-:-:S03]  /*78a0*/  IMAD R12, R15, R18, R12 ;  /* 0x000000120f0c7224 */ /* 0x001fc600078e020c */
[--C-:B------:R-:W-:Y:S01]  /*78b0*/  SHF.R.U64 R15, R4, UR6, R5.reuse ;  /* 0x00000006040f7c19 */ /* 0x100fe20008001205 */
[----:B---3--:R-:W-:Y:S01]  /*78c0*/  IMAD.MOV R7, RZ, RZ, -R6 ;  /* 0x000000ffff077224 */ /* 0x008fe200078e0a06 */
[----:B------:R-:W-:Y:S01]  /*78d0*/  SHF.R.U32.HI R4, RZ, UR6, R5 ;  /* 0x00000006ff047c19 */ /* 0x000fe20008011605 */
[----:B------:R-:W-:Y:S02]  /*78e0*/  ULDC UR6, c[0x0][0x608] ;  /* 0x0001820000067ab9 */ /* 0x000fe40000000800 */
[----:B--2---:R-:W-:Y:S01]  /*78f0*/  @P4 IMAD R12, R21, R7, R14 ;  /* 0x00000007150c4224 */ /* 0x004fe200078e020e */
[--C-:B------:R-:W-:Y:S02]  /*7900*/  SHF.R.U64 R18, R15, UR6, R4.reuse ;  /* 0x000000060f127c19 */ /* 0x100fe40008001204 */
[----:B------:R-:W-:Y:S01]  /*7910*/  SHF.R.U32.HI R5, RZ, UR6, R4 ;  /* 0x00000006ff057c19 */ /* 0x000fe20008011604 */
[----:B------:R-:W-:-:S03]  /*7920*/  ULDC UR6, c[0x0][0x658] ;  /* 0x0001960000067ab9 */ /* 0x000fc60000000800 */
[--C-:B------:R-:W-:Y:S02]  /*7930*/  SHF.R.U64 R14, R18, UR6, R5.reuse ;  /* 0x00000006120e7c19 */ /* 0x100fe40008001205 */
[----:B------:R-:W-:-:S03]  /*7940*/  SHF.R.U32.HI R21, RZ, UR6, R5 ;  /* 0x00000006ff157c19 */ /* 0x000fc60008011605 */
[----:B------:R-:W-:Y:S02]  /*7950*/  IMAD.MOV.U32 R6, RZ, RZ, R14 ;  /* 0x000000ffff067224 */ /* 0x000fe400078e000e */
[----:B------:R-:W-:Y:S01]  /*7960*/  IMAD.MOV.U32 R5, RZ, RZ, R21 ;  /* 0x000000ffff057224 */ /* 0x000fe200078e0015 */
[----:B------:R-:W-:Y:S06]  /*7970*/  @!P1 BRA `(.L_x_178) ;  /* 0x00000000002c9947 */ /* 0x000fec0003800000 */
        /* <DEDUP_REMOVED lines=9> */
[----:B------:R-:W-:-:S04]  /*7a10*/  IMAD.WIDE.U32.X R4, R21, UR9, R4, P3 ;  /* 0x0000000915047c25 */ /* 0x000fc800098e0404 */
[----:B------:R-:W-:-:S07]  /*7a20*/  IMAD.MOV.U32 R6, RZ, RZ, R4 ;  /* 0x000000ffff067224 */ /* 0x000fce00078e0004 */
.L_x_178:
[----:B------:R-:W-:Y:S01]  /*7a30*/  ULDC UR6, c[0x0][0x648] ;  /* 0x0001920000067ab9 */ /* 0x000fe20000000800 */
[----:B------:R-:W-:Y:S01]  /*7a40*/  LOP3.LUT R4, R18, UR13, RZ, 0xc0, !PT ;  /* 0x0000000d12047c12 */ /* 0x000fe2000f8ec0ff */
[----:B------:R-:W-:Y:S01]  /*7a50*/  ULDC UR7, c[0x0][0x610] ;  /* 0x0001840000077ab9 */ /* 0x000fe20000000800 */
[----:B------:R-:W-:Y:S01]  /*7a60*/  SHF.R.U64 R5, R6, UR6, R5 ;  /* 0x0000000606057c19 */ /* 0x000fe20008001205 */
[----:B------:R-:W-:Y:S01]  /*7a70*/  ULDC UR6, c[0x0][0x638] ;  /* 0x00018e0000067ab9 */ /* 0x000fe20000000800 */
[----:B------:R-:W-:-:S03]  /*7a80*/  LOP3.LUT R15, R15, UR4, RZ, 0xc0, !PT ;  /* 0x000000040f0f7c12 */ /* 0x000fc6000f8ec0ff */
[----:B------:R-:W-:Y:S02]  /*7a90*/  IMAD.MOV R7, RZ, RZ, -R5 ;  /* 0x000000ffff077224 */ /* 0x000fe400078e0a05 */
[----:B------:R-:W-:Y:S02]  /*7aa0*/  IMAD R5, R5, UR5, R4 ;  /* 0x0000000505057c24 */ /* 0x000fe4000f8e0204 */
[----:B------:R-:W-:Y:S01]  /*7ab0*/  IMAD R14, R7, UR6, R14 ;  /* 0x00000006070e7c24 */ /* 0x000fe2000f8e020e */
[----:B------:R-:W-:Y:S01]  /*7ac0*/  ULDC UR6, c[0x0][0x600] ;  /* 0x0001800000067ab9 */ /* 0x000fe20000000800 */
[----:B------:R-:W-:Y:S02]  /*7ad0*/  IMAD R12, R5, UR7, R12 ;  /* 0x00000007050c7c24 */ /* 0x000fe4000f8e020c */
[----:B------:R-:W-:Y:S02]  /*7ae0*/  IMAD R5, R14, UR6, R15 ;  /* 0x000000060e057c24 */ /* 0x000fe4000f8e020f */
[----:B------:R-:W-:-:S03]  /*7af0*/  IMAD.MOV.U32 R4, RZ, RZ, 0x1 ;  /* 0x00000001ff047424 */ /* 0x000fc600078e00ff */
[----:B------:R-:W-:Y:S02]  /*7b00*/  SEL R18, R5, R12, !P4 ;  /* 0x0000000c05127207 */ /* 0x000fe40006000000 */
[----:B------:R-:W-:-:S07]  /*7b10*/  SEL R22, R12, R5, !P4 ;  /* 0x000000050c167207 */ /* 0x000fce0006000000 */
.L_x_176:
[----:B------:R-:W-:Y:S05]  /*7b20*/  BSYNC B1 ;  /* 0x0000000000017941 */ /* 0x000fea0003800000 */
.L_x_175:
[----:B------:R-:W-:-:S13]  /*7b30*/  LOP3.LUT P1, RZ, R4, 0xff, RZ, 0xc0, !PT ;  /* 0x000000ff04ff7812 */ /* 0x000fda000782c0ff */
[----:B------:R-:W-:Y:S05]  /*7b40*/  @P1 BRA `(.L_x_179) ;  /* 0xfffffff400001947 */ /* 0x000fea000383ffff */
[----:B------:R-:W-:Y:S05]  /*7b50*/  BSYNC B0 ;  /* 0x0000000000007941 */ /* 0x000fea0003800000 */
.L_x_167:
[----:B------:R-:W-:-:S03]  /*7b60*/  UMOV UR6, 0xffffffff ;  /* 0xffffffff00067882 */ /* 0x000fc60000000000 */
[----:B------:R-:W-:Y:S05]  /*7b70*/  BRA.DIV UR6, `(.L_x_180) ;  /* 0x00000006066c7947 */ /* 0x000fea000b800000 */
[----:B------:R-:W-:-:S13]  /*7b80*/  ELECT P6, URZ, PT ;  /* 0x00000000003f782f */ /* 0x000fda00038c0000 */
.L_x_197:
[----:B------:R-:W-:Y:S04]  /*7b90*/  BSSY B0, `(.L_x_181) ;  /* 0x0000034000007945 */ /* 0x000fe80003800000 */
[----:B------:R-:W-:Y:S05]  /*7ba0*/  @!P6 BRA `(.L_x_182) ;  /* 0x0000000000c8e947 */ /* 0x000fea0003800000 */
[----:B------:R-:W-:-:S04]  /*7bb0*/  LOP3.LUT R23, R23, 0x2, RZ, 0xfc, !PT ;  /* 0x0000000217177812 */ /* 0x000fc800078efcff */
[----:B------:R-:W-:-:S13]  /*7bc0*/  ISETP.NE.AND P0, PT, R23, 0x3, PT ;  /* 0x000000031700780c */ /* 0x000fda0003f05270 */
[----:B------:R-:W-:Y:S05]  /*7bd0*/  @!P0 BRA `(.L_x_183) ;  /* 0x0000000000048947 */ /* 0x000fea0003800000 */
[----:B------:R-:W-:Y:S01]  /*7be0*/  BPT.TRAP 0x1 ;  /* 0x000000040000795c */ /* 0x000fe20000300000 */
.L_x_183:
[----:B------:R-:W0:Y:S01]  /*7bf0*/  S2R R5, SR_CgaCtaId ;  /* 0x0000000000057919 */ /* 0x000e220000008800 */
[----:B------:R-:W-:Y:S02]  /*7c00*/  MOV R0, 0x400 ;  /* 0x0000040000007802 */ /* 0x000fe40000000f00 */
[----:B------:R-:W-:Y:S02]  /*7c10*/  SHF.L.U32 R2, R3, 0x1f, RZ ;  /* 0x0000001f03027819 */ /* 0x000fe400000006ff */
[----:B0-----:R-:W-:-:S05]  /*7c20*/  LEA R5, R5, R0, 0x18 ;  /* 0x0000000005057211 */ /* 0x001fca00078ec0ff */
[----:B------:R-:W-:-:S04]  /*7c30*/  VIADD R5, R5, 0x28 ;  /* 0x0000002805057836 */ /* 0x000fc80000000000 */
[C---:B------:R-:W-:Y:S02]  /*7c40*/  IMAD R7, R8.reuse, 0x8, R5 ;  /* 0x0000000808077824 */ /* 0x040fe400078e0205 */
[----:B------:R-:W-:Y:S02]  /*7c50*/  VIADD R8, R8, 0x1 ;  /* 0x0000000108087836 */ /* 0x000fe40000000000 */
[----:B------:R-:W0:Y:S03]  /*7c60*/  SYNCS.PHASECHK.TRANS64.TRYWAIT P0, [R7+URZ], R2 ;  /* 0x00000002070075a7 */ /* 0x000e26000800017f */
[----:B------:R-:W-:-:S04]  /*7c70*/  ISETP.NE.AND P1, PT, R8, 0x5, PT ;  /* 0x000000050800780c */ /* 0x000fc80003f25270 */
[----:B------:R-:W-:Y:S02]  /*7c80*/  SEL R0, RZ, 0x1, P1 ;  /* 0x00000001ff007807 */ /* 0x000fe40000800000 */
[----:B------:R-:W-:Y:S02]  /*7c90*/  SEL R8, R8, RZ, P1 ;  /* 0x000000ff08087207 */ /* 0x000fe40000800000 */
[----:B------:R-:W-:-:S03]  /*7ca0*/  LOP3.LUT R9, R3, R0, RZ, 0x3c, !PT ;  /* 0x0000000003097212 */ /* 0x000fc600078e3cff */
[----:B------:R-:W-:Y:S01]  /*7cb0*/  IMAD R6, R8, 0x8, R5 ;  /* 0x0000000808067824 */ /* 0x000fe200078e0205 */
[----:B------:R-:W-:Y:S01]  /*7cc0*/  SHF.L.U32 R3, R9, 0x1f, RZ ;  /* 0x0000001f09037819 */ /* 0x000fe200000006ff */
[----:B0-----:R-:W-:Y:S06]  /*7cd0*/  @!P0 BRA `(.L_x_184) ;  /* 0x0000000400348947 */ /* 0x001fec0003800000 */
.L_x_198:
[----:B------:R-:W1:Y:S01]  /*7ce0*/  SYNCS.PHASECHK.TRANS64.TRYWAIT P0, [R6+URZ], R3 ;  /* 0x00000003060075a7 */ /* 0x000e62000800017f */
[----:B------:R-:W-:-:S05]  /*7cf0*/  VIADD R0, R8, 0x1 ;  /* 0x0000000108007836 */ /* 0x000fca0000000000 */
[----:B------:R-:W-:-:S04]  /*7d00*/  ISETP.NE.AND P1, PT, R0, 0x5, PT ;  /* 0x000000050000780c */ /* 0x000fc80003f25270 */
[----:B0-----:R-:W-:Y:S02]  /*7d10*/  SEL R2, RZ, 0x1, P1 ;  /* 0x00000001ff027807 */ /* 0x001fe40000800000 */
[----:B------:R-:W-:Y:S02]  /*7d20*/  SEL R0, R0, RZ, P1 ;  /* 0x000000ff00007207 */ /* 0x000fe40000800000 */
[----:B------:R-:W-:-:S03]  /*7d30*/  LOP3.LUT R9, R9, R2, RZ, 0x3c, !PT ;  /* 0x0000000209097212 */ /* 0x000fc600078e3cff */
[----:B------:R-:W-:Y:S01]  /*7d40*/  IMAD R7, R0, 0x8, R5 ;  /* 0x0000000800077824 */ /* 0x000fe200078e0205 */
[----:B------:R-:W-:Y:S01]  /*7d50*/  SHF.L.U32 R4, R9, 0x1f, RZ ;  /* 0x0000001f09047819 */ /* 0x000fe200000006ff */
[----:B-1----:R-:W-:Y:S06]  /*7d60*/  @!P0 BRA `(.L_x_185) ;  /* 0x0000000400248947 */ /* 0x002fec0003800000 */
.L_x_199:
[----:B------:R-:W1:Y:S01]  /*7d70*/  SYNCS.PHASECHK.TRANS64.TRYWAIT P0, [R7+URZ], R4 ;  /* 0x00000004070075a7 */ /* 0x000e62000800017f */
[----:B------:R-:W-:-:S05]  /*7d80*/  VIADD R0, R0, 0x1 ;  /* 0x0000000100007836 */ /* 0x000fca0000000000 */
[----:B------:R-:W-:-:S04]  /*7d90*/  ISETP.NE.AND P1, PT, R0, 0x5, PT ;  /* 0x000000050000780c */ /* 0x000fc80003f25270 */
[----:B------:R-:W-:Y:S02]  /*7da0*/  SEL R2, RZ, 0x1, P1 ;  /* 0x00000001ff027807 */ /* 0x000fe40000800000 */
[----:B------:R-:W-:Y:S02]  /*7db0*/  SEL R0, R0, RZ, P1 ;  /* 0x000000ff00007207 */ /* 0x000fe40000800000 */
[----:B------:R-:W-:-:S03]  /*7dc0*/  LOP3.LUT R9, R9, R2, RZ, 0x3c, !PT ;  /* 0x0000000209097212 */ /* 0x000fc600078e3cff */
[----:B0-----:R-:W-:Y:S01]  /*7dd0*/  IMAD R6, R0, 0x8, R5 ;  /* 0x0000000800067824 */ /* 0x001fe200078e0205 */
[----:B------:R-:W-:Y:S01]  /*7de0*/  SHF.L.U32 R3, R9, 0x1f, RZ ;  /* 0x0000001f09037819 */ /* 0x000fe200000006ff */
[----:B-1----:R-:W-:Y:S06]  /*7df0*/  @!P0 BRA `(.L_x_186) ;  /* 0x0000000400148947 */ /* 0x002fec0003800000 */
.L_x_200:
[----:B------:R-:W1:Y:S01]  /*7e00*/  SYNCS.PHASECHK.TRANS64.TRYWAIT P0, [R6+URZ], R3 ;  /* 0x00000003060075a7 */ /* 0x000e62000800017f */
[----:B------:R-:W-:-:S05]  /*7e10*/  VIADD R0, R0, 0x1 ;  /* 0x0000000100007836 */ /* 0x000fca0000000000 */
[----:B------:R-:W-:-:S04]  /*7e20*/  ISETP.NE.AND P1, PT, R0, 0x5, PT ;  /* 0x000000050000780c */ /* 0x000fc80003f25270 */
[----:B------:R-:W-:Y:S02]  /*7e30*/  SEL R2, RZ, 0x1, P1 ;  /* 0x00000001ff027807 */ /* 0x000fe40000800000 */
[----:B------:R-:W-:Y:S02]  /*7e40*/  SEL R0, R0, RZ, P1 ;  /* 0x000000ff00007207 */ /* 0x000fe40000800000 */
[----:B------:R-:W-:Y:S01]  /*7e50*/  LOP3.LUT R2, R9, R2, RZ, 0x3c, !PT ;  /* 0x0000000209027212 */ /* 0x000fe200078e3cff */
[----:B-1----:R-:W-:Y:S06]  /*7e60*/  @!P0 BRA `(.L_x_187) ;  /* 0x00000004000c8947 */ /* 0x002fec0003800000 */
.L_x_201:
[----:B------:R-:W-:Y:S01]  /*7e70*/  IMAD R5, R0, 0x8, R5 ;  /* 0x0000000800057824 */ /* 0x000fe200078e0205 */
[----:B------:R-:W-:-:S07]  /*7e80*/  SHF.L.U32 R0, R2, 0x1f, RZ ;  /* 0x0000001f02007819 */ /* 0x000fce00000006ff */
.L_x_188:
[----:B--2---:R2:W3:Y:S02]  /*7e90*/  SYNCS.PHASECHK.TRANS64.TRYWAIT P0, [R5+URZ], R0 ;  /* 0x00000000050075a7 */ /* 0x0044e4000800017f */
[----:B---3--:R-:W-:Y:S05]  /*7ea0*/  @!P0 NANOSLEEP.SYNCS 0x989680 ;  /* 0x009896800000895d */ /* 0x008fea0003900000 */
[----:B------:R-:W3:Y:S02]  /*7eb0*/  @!P0 SYNCS.PHASECHK.TRANS64 P0, [R5+URZ], R0 ;  /* 0x00000000050085a7 */ /* 0x000ee4000800007f */
[----:B---3--:R-:W-:Y:S05]  /*7ec0*/  @!P0 BRA `(.L_x_188) ;  /* 0xfffffffc00f08947 */ /* 0x008fea000383ffff */
.L_x_182:
[----:B------:R-:W-:Y:S05]  /*7ed0*/  BSYNC B0 ;  /* 0x0000000000007941 */ /* 0x000fea0003800000 */
.L_x_181:
[----:B------:R-:W-:Y:S05]  /*7ee0*/  EXIT ;  /* 0x000000000000794d */ /* 0x000fea0003800000 */
.L_x_19:
[----:B0-----:R-:W-:-:S04]  /*7ef0*/  IMAD.U32 R3, RZ, RZ, UR43 ;  /* 0x0000002bff037e24 */ /* 0x001fc8000f8e00ff */
[----:B------:R0:W1:Y:S03]  /*7f00*/  SYNCS.PHASECHK.TRANS64.TRYWAIT P0, [R3+URZ+-0x8], R0 ;  /* 0xfffff800030075a7 */ /* 0x000066000800017f */
[----:B-1----:R-:W-:Y:S05]  /*7f10*/  @!P0 NANOSLEEP.SYNCS 0x989680 ;  /* 0x009896800000895d */ /* 0x002fea0003900000 */
[----:B------:R-:W1:Y:S02]  /*7f20*/  @!P0 SYNCS.PHASECHK.TRANS64 P0, [R3+URZ+-0x8], R0 ;  /* 0xfffff800030085a7 */ /* 0x000e64000800007f */
[----:B-1----:R-:W-:Y:S05]  /*7f30*/  @!P0 BRA `(.L_x_19) ;  /* 0xfffffffc00ec8947 */ /* 0x002fea000383ffff */
[----:B------:R-:W-:Y:S05]  /*7f40*/  BRA `(.L_x_189) ;  /* 0xffffff9800207947 */ /* 0x000fea000383ffff */
.L_x_24:
[----:B-1----:R1:W2:Y:S02]  /*7f50*/  SYNCS.PHASECHK.TRANS64.TRYWAIT P1, [R3+URZ], R0 ;  /* 0x00000000030075a7 */ /* 0x0022a4000802017f */
[----:B--2---:R-:W-:Y:S05]  /*7f60*/  @!P1 NANOSLEEP.SYNCS 0x989680 ;  /* 0x009896800000995d */ /* 0x004fea0003900000 */
[----:B------:R-:W2:Y:S02]  /*7f70*/  @!P1 SYNCS.PHASECHK.TRANS64 P1, [R3+URZ], R0 ;  /* 0x00000000030095a7 */ /* 0x000ea4000802007f */
[----:B--2---:R-:W-:Y:S05]  /*7f80*/  @!P1 BRA `(.L_x_24) ;  /* 0xfffffffc00f09947 */ /* 0x004fea000383ffff */
[----:B------:R-:W-:Y:S05]  /*7f90*/  BRA `(.L_x_23) ;  /* 0xffffff9800947947 */ /* 0x000fea000383ffff */
.L_x_29:
[----:B-1----:R-:W-:-:S04]  /*7fa0*/  IMAD.U32 R5, RZ, RZ, UR7 ;  /* 0x00000007ff057e24 */ /* 0x002fc8000f8e00ff */
[----:B------:R1:W2:Y:S03]  /*7fb0*/  SYNCS.PHASECHK.TRANS64.TRYWAIT P1, [R5+URZ], R4 ;  /* 0x00000004050075a7 */ /* 0x0002a6000802017f */
[----:B--2---:R-:W-:Y:S05]  /*7fc0*/  @!P1 NANOSLEEP.SYNCS 0x989680 ;  /* 0x009896800000995d */ /* 0x004fea0003900000 */
[----:B------:R-:W2:Y:S02]  /*7fd0*/  @!P1 SYNCS.PHASECHK.TRANS64 P1, [R5+URZ], R4 ;  /* 0x00000004050095a7 */ /* 0x000ea4000802007f */
[----:B--2---:R-:W-:Y:S05]  /*7fe0*/  @!P1 BRA `(.L_x_29) ;  /* 0xfffffffc00ec9947 */ /* 0x004fea000383ffff */
[----:B------:R-:W-:Y:S05]  /*7ff0*/  BRA `(.L_x_28) ;  /* 0xffffff9c00d47947 */ /* 0x000fea000383ffff */
.L_x_35:
[----:B0-----:R-:W-:-:S04]  /*8000*/  IMAD.U32 R3, RZ, RZ, UR43 ;  /* 0x0000002bff037e24 */ /* 0x001fc8000f8e00ff */
[----:B------:R0:W1:Y:S03]  /*8010*/  SYNCS.PHASECHK.TRANS64.TRYWAIT P0, [R3+URZ+0x8], R0 ;  /* 0x00000800030075a7 */ /* 0x000066000800017f */
[----:B-1----:R-:W-:Y:S05]  /*8020*/  @!P0 NANOSLEEP.SYNCS 0x989680 ;  /* 0x009896800000895d */ /* 0x002fea0003900000 */
[----:B------:R-:W1:Y:S02]  /*8030*/  @!P0 SYNCS.PHASECHK.TRANS64 P0, [R3+URZ+0x8], R0 ;  /* 0x00000800030085a7 */ /* 0x000e64000800007f */
[----:B-1----:R-:W-:Y:S05]  /*8040*/  @!P0 BRA `(.L_x_35) ;  /* 0xfffffffc00ec8947 */ /* 0x002fea000383ffff */
[----:B------:R-:W-:Y:S05]  /*8050*/  BRA `(.L_x_190) ;  /* 0xffffffa400847947 */ /* 0x000fea000383ffff */
.L_x_168:
[----:B------:R-:W-:Y:S01]  /*8060*/  BSSY B1, `(.L_x_191) ;  /* 0x0000006000017945 */ /* 0x000fe20003800000 */
[----:B------:R-:W-:-:S07]  /*8070*/  IMAD.MOV.U32 R15, RZ, RZ, -0x1 ;  /* 0xffffffffff0f7424 */ /* 0x000fce00078e00ff */
[----:B-----5:R-:W-:Y:S05]  /*8080*/  WARPSYNC.COLLECTIVE R15, `(.L_x_192) ;  /* 0x000000000f0c7348 */ /* 0x020fea0003c00000 */
[----:B------:R-:W-:Y:S02]  /*8090*/  ELECT P6, UR62, PT ;  /* 0x00000000003e782f */ /* 0x000fe400038c0000 */
[----:B------:R-:W-:Y:S01]  /*80a0*/  MOV R14, UR62 ;  /* 0x0000003e000e7c02 */ /* 0x000fe20008000f00 */
[----:B-----5:R-:W-:Y:S10]  /*80b0*/  ENDCOLLECTIVE ;  /* 0x000000000000791b */ /* 0x020ff40003800000 */
.L_x_192:
[----:B------:R-:W-:Y:S05]  /*80c0*/  BSYNC B1 ;  /* 0x0000000000017941 */ /* 0x000fea0003800000 */
.L_x_191:
[----:B------:R-:W-:Y:S05]  /*80d0*/  BRA `(.L_x_193) ;  /* 0xffffffec00a87947 */ /* 0x000fea000383ffff */
.L_x_171:
[----:B-1----:R1:W2:Y:S02]  /*80e0*/  SYNCS.PHASECHK.TRANS64.TRYWAIT P1, [R15+URZ+0x28], R6 ;  /* 0x000028060f0075a7 */ /* 0x0022a4000802017f */
[----:B--2---:R-:W-:Y:S05]  /*80f0*/  @!P1 NANOSLEEP.SYNCS 0x989680 ;  /* 0x009896800000995d */ /* 0x004fea0003900000 */
[----:B------:R-:W2:Y:S02]  /*8100*/  @!P1 SYNCS.PHASECHK.TRANS64 P1, [R15+URZ+0x28], R6 ;  /* 0x000028060f0095a7 */ /* 0x000ea4000802007f */
[----:B--2---:R-:W-:Y:S05]  /*8110*/  @!P1 BRA `(.L_x_171) ;  /* 0xfffffffc00f09947 */ /* 0x004fea000383ffff */
[----:B------:R-:W-:Y:S05]  /*8120*/  BRA `(.L_x_194) ;  /* 0xffffffec00dc7947 */ /* 0x000fea000383ffff */
.L_x_180:
[----:B------:R-:W-:Y:S01]  /*8130*/  BSSY B0, `(.L_x_195) ;  /* 0x0000006000007945 */ /* 0x000fe20003800000 */
[----:B------:R-:W-:-:S07]  /*8140*/  IMAD.MOV.U32 R15, RZ, RZ, -0x1 ;  /* 0xffffffffff0f7424 */ /* 0x000fce00078e00ff */
[----:B-----5:R-:W-:Y:S05]  /*8150*/  WARPSYNC.COLLECTIVE R15, `(.L_x_196) ;  /* 0x000000000f0c7348 */ /* 0x020fea0003c00000 */
[----:B------:R-:W-:Y:S02]  /*8160*/  ELECT P6, UR62, PT ;  /* 0x00000000003e782f */ /* 0x000fe400038c0000 */
[----:B------:R-:W-:Y:S01]  /*8170*/  MOV R14, UR62 ;  /* 0x0000003e000e7c02 */ /* 0x000fe20008000f00 */
[----:B-----5:R-:W-:Y:S10]  /*8180*/  ENDCOLLECTIVE ;  /* 0x000000000000791b */ /* 0x020ff40003800000 */
.L_x_196:
[----:B------:R-:W-:Y:S05]  /*8190*/  BSYNC B0 ;  /* 0x0000000000007941 */ /* 0x000fea0003800000 */
.L_x_195:
[----:B------:R-:W-:Y:S05]  /*81a0*/  BRA `(.L_x_197) ;  /* 0xfffffff800787947 */ /* 0x000fea000383ffff */
.L_x_184:
[----:B0-----:R0:W1:Y:S02]  /*81b0*/  SYNCS.PHASECHK.TRANS64.TRYWAIT P0, [R7+URZ], R2 ;  /* 0x00000002070075a7 */ /* 0x001064000800017f */
[----:B-1----:R-:W-:Y:S05]  /*81c0*/  @!P0 NANOSLEEP.SYNCS 0x989680 ;  /* 0x009896800000895d */ /* 0x002fea0003900000 */
[----:B------:R-:W1:Y:S02]  /*81d0*/  @!P0 SYNCS.PHASECHK.TRANS64 P0, [R7+URZ], R2 ;  /* 0x00000002070085a7 */ /* 0x000e64000800007f */
[----:B-1----:R-:W-:Y:S05]  /*81e0*/  @!P0 BRA `(.L_x_184) ;  /* 0xfffffffc00f08947 */ /* 0x002fea000383ffff */
[----:B------:R-:W-:Y:S05]  /*81f0*/  BRA `(.L_x_198) ;  /* 0xfffffff800b87947 */ /* 0x000fea000383ffff */
.L_x_185:
[----:B0-----:R0:W1:Y:S02]  /*8200*/  SYNCS.PHASECHK.TRANS64.TRYWAIT P0, [R6+URZ], R3 ;  /* 0x00000003060075a7 */ /* 0x001064000800017f */
[----:B-1----:R-:W-:Y:S05]  /*8210*/  @!P0 NANOSLEEP.SYNCS 0x989680 ;  /* 0x009896800000895d */ /* 0x002fea0003900000 */
[----:B------:R-:W1:Y:S02]  /*8220*/  @!P0 SYNCS.PHASECHK.TRANS64 P0, [R6+URZ], R3 ;  /* 0x00000003060085a7 */ /* 0x000e64000800007f */
[----:B-1----:R-:W-:Y:S05]  /*8230*/  @!P0 BRA `(.L_x_185) ;  /* 0xfffffffc00f08947 */ /* 0x002fea000383ffff */
[----:B------:R-:W-:Y:S05]  /*8240*/  BRA `(.L_x_199) ;  /* 0xfffffff800c87947 */ /* 0x000fea000383ffff */
.L_x_186:
[----:B0-----:R0:W1:Y:S02]  /*8250*/  SYNCS.PHASECHK.TRANS64.TRYWAIT P0, [R7+URZ], R4 ;  /* 0x00000004070075a7 */ /* 0x001064000800017f */
[----:B-1----:R-:W-:Y:S05]  /*8260*/  @!P0 NANOSLEEP.SYNCS 0x989680 ;  /* 0x009896800000895d */ /* 0x002fea0003900000 */
[----:B------:R-:W1:Y:S02]  /*8270*/  @!P0 SYNCS.PHASECHK.TRANS64 P0, [R7+URZ], R4 ;  /* 0x00000004070085a7 */ /* 0x000e64000800007f */
[----:B-1----:R-:W-:Y:S05]  /*8280*/  @!P0 BRA `(.L_x_186) ;  /* 0xfffffffc00f08947 */ /* 0x002fea000383ffff */
[----:B------:R-:W-:Y:S05]  /*8290*/  BRA `(.L_x_200) ;  /* 0xfffffff800d87947 */ /* 0x000fea000383ffff */
.L_x_187:
[----:B-1----:R1:W2:Y:S02]  /*82a0*/  SYNCS.PHASECHK.TRANS64.TRYWAIT P0, [R6+URZ], R3 ;  /* 0x00000003060075a7 */ /* 0x0022a4000800017f */
[----:B--2---:R-:W-:Y:S05]  /*82b0*/  @!P0 NANOSLEEP.SYNCS 0x989680 ;  /* 0x009896800000895d */ /* 0x004fea0003900000 */
[----:B------:R-:W2:Y:S02]  /*82c0*/  @!P0 SYNCS.PHASECHK.TRANS64 P0, [R6+URZ], R3 ;  /* 0x00000003060085a7 */ /* 0x000ea4000800007f */
[----:B--2---:R-:W-:Y:S05]  /*82d0*/  @!P0 BRA `(.L_x_187) ;  /* 0xfffffffc00f08947 */ /* 0x004fea000383ffff */
[----:B------:R-:W-:Y:S05]  /*82e0*/  BRA `(.L_x_201) ;  /* 0xfffffff800e07947 */ /* 0x000fea000383ffff */
.L_x_202:
[----:B------:R-:W-:-:S00]  /*82f0*/  BRA `(.L_x_202) ;  /* 0xfffffffc00fc7947 */ /* 0x000fc0000383ffff */
[----:B------:R-:W-:-:S00]  /*8300*/  NOP ;  /* 0x0000000000007918 */ /* 0x000fc00000000000 */
[----:B------:R-:W-:-:S00]  /*8310*/  NOP ;  /* 0x0000000000007918 */ /* 0x000fc00000000000 */
[----:B------:R-:W-:-:S00]  /*8320*/  NOP ;  /* 0x0000000000007918 */ /* 0x000fc00000000000 */
[----:B------:R-:W-:-:S00]  /*8330*/  NOP ;  /* 0x0000000000007918 */ /* 0x000fc00000000000 */
[----:B------:R-:W-:-:S00]  /*8340*/  NOP ;  /* 0x0000000000007918 */ /* 0x000fc00000000000 */
[----:B------:R-:W-:-:S00]  /*8350*/  NOP ;  /* 0x0000000000007918 */ /* 0x000fc00000000000 */
[----:B------:R-:W-:-:S00]  /*8360*/  NOP ;  /* 0x0000000000007918 */ /* 0x000fc00000000000 */
[----:B------:R-:W-:-:S00]  /*8370*/  NOP ;  /* 0x0000000000007918 */ /* 0x000fc00000000000 */
.L_x_203:


//--------------------- .nv.global.init           --------------------------
	.section	.nv.global.init,"aw",@progbits
.nv.global.init:
	.type		$str$22,@object
	.size		$str$22,($str$23 - $str$22)
$str$22:
        /*0000*/ 	.byte	0x6b, 0x5f, 0x74, 0x69, 0x6c, 0x65, 0x5f, 0x63, 0x6f, 0x75, 0x6e, 0x74, 0x20, 0x3e, 0x3d, 0x20
        /*0010*/ 	.byte	0x31, 0x00
	.type		$str$23,@object
	.size		$str$23,(__unnamed_1 - $str$23)
$str$23:
        /*0012*/ 	.byte	0x2f, 0x74, 0x6d, 0x70, 0x2f, 0x63, 0x75, 0x74, 0x6c, 0x61, 0x73, 0x73, 0x5f, 0x73, 0x77, 0x65
        /*0022*/ 	.byte	0x65, 0x70, 0x5f, 0x73, 0x72, 0x63, 0x2f, 0x69, 0x6e, 0x63, 0x6c, 0x75, 0x64, 0x65, 0x2f, 0x63
        /*0032*/ 	.byte	0x75, 0x74, 0x6c, 0x61, 0x73, 0x73, 0x2f, 0x67, 0x65, 0x6d, 0x6d, 0x2f, 0x63, 0x6f, 0x6c, 0x6c
        /*0042*/ 	.byte	0x65, 0x63, 0x74, 0x69, 0x76, 0x65, 0x2f, 0x73, 0x6d, 0x39, 0x30, 0x5f, 0x6d, 0x6d, 0x61, 0x5f
        /*0052*/ 	.byte	0x74, 0x6d, 0x61, 0x5f, 0x67, 0x6d, 0x6d, 0x61, 0x5f, 0x73, 0x73, 0x5f, 0x77, 0x61, 0x72, 0x70
        /*0062*/ 	.byte	0x73, 0x70, 0x65, 0x63, 0x69, 0x61, 0x6c, 0x69, 0x7a, 0x65, 0x64, 0x2e, 0x68, 0x70, 0x70, 0x00
	.type		__unnamed_1,@object
	.size		__unnamed_1,(.L_0 - __unnamed_1)
__unnamed_1:
        /*0072*/ 	.byte	0x76, 0x6f, 0x69, 0x64, 0x20, 0x63, 0x75, 0x74, 0x6c, 0x61, 0x73, 0x73, 0x3a, 0x3a, 0x67, 0x65
        /* <DEDUP_REMOVED lines=180> */
        /*0bc2*/ 	.byte	0x3a, 0x3a, 0x69, 0x64, 0x65, 0x6e, 0x74, 0x69, 0x74, 0x79, 0x5d, 0x00
.L_0:


//--------------------- .nv.shared._ZN7cutlass13device_kernelINS_4gemm6kernel13GemmUniversalIN4cute5tupleIJiiiiEEENS1_10collective13CollectiveMmaINS1_34MainloopSm90TmaGmmaWarpSpecializedILi5ENS5_IJNS4_1CILi2EEENSA_ILi1EEESC_EEENS1_32KernelTmaWarpSpecializedPingpongEEENS5_IJNSA_ILi64EEENSA_ILi128EEESH_EEENS_10bfloat16_tENS5_IJlSC_lEEESJ_SK_NS4_8TiledMMAINS4_8MMA_AtomIJNS4_4SM904GMMA28MMA_64x128x16_F32BF16BF16_SSILNSO_5MajorE0ELSQ_0ELNSO_7ScaleInE1ELSR_1EEEEEENS4_6LayoutINS5_IJSC_SC_SC_EEENS5_IJNSA_ILi0EEESW_SW_EEEEENS5_IJNS4_10UnderscoreESZ_SZ_EEEEENS4_13SM90_TMA_LOADENS4_14ComposedLayoutINS4_7SwizzleILi3ELi4ELi3EEENS4_18smem_ptr_flag_bitsILi16EEENSU_INS5_IJNSA_ILi8EEESG_EEENS5_IJSG_SC_EEEEEEEvNS4_8identityENS4_23SM90_TMA_LOAD_MULTICASTES1C_vS1D_EENS_8epilogue10collective6detail29Sm90TmaWarpSpecializedAdapterINS1H_15DefaultEpilogueISJ_SK_SK_NS1G_6thread17LinearCombinationISJ_Li1EffLNS1L_9ScaleType4KindE0ELNS_15FloatRoundStyleE2ESJ_EENS1_15EpilogueDefaultEEEEEvvEEEEvNT_6ParamsE --------------------------
	.section	.nv.shared._ZN7cutlass13device_kernelINS_4gemm6kernel13GemmUniversalIN4cute5tupleIJiiiiEEENS1_10collective13CollectiveMmaINS1_34MainloopSm90TmaGmmaWarpSpecializedILi5ENS5_IJNS4_1CILi2EEENSA_ILi1EEESC_EEENS1_32KernelTmaWarpSpecializedPingpongEEENS5_IJNSA_ILi64EEENSA_ILi128EEESH_EEENS_10bfloat16_tENS5_IJlSC_lEEESJ_SK_NS4_8TiledMMAINS4_8MMA_AtomIJNS4_4SM904GMMA28MMA_64x128x16_F32BF16BF16_SSILNSO_5MajorE0ELSQ_0ELNSO_7ScaleInE1ELSR_1EEEEEENS4_6LayoutINS5_IJSC_SC_SC_EEENS5_IJNSA_ILi0EEESW_SW_EEEEENS5_IJNS4_10UnderscoreESZ_SZ_EEEEENS4_13SM90_TMA_LOADENS4_14ComposedLayoutINS4_7SwizzleILi3ELi4ELi3EEENS4_18smem_ptr_flag_bitsILi16EEENSU_INS5_IJNSA_ILi8EEESG_EEENS5_IJSG_SC_EEEEEEEvNS4_8identityENS4_23SM90_TMA_LOAD_MULTICASTES1C_vS1D_EENS_8epilogue10collective6detail29Sm90TmaWarpSpecializedAdapterINS1H_15DefaultEpilogueISJ_SK_SK_NS1G_6thread17LinearCombinationISJ_Li1EffLNS1L_9ScaleType4KindE0ELNS_15FloatRoundStyleE2ESJ_EENS1_15EpilogueDefaultEEEEEvvEEEEvNT_6ParamsE,"aw",@nobits
	.sectionflags	@""
	.align	16
	.zero		1024


//--------------------- .nv.shared.reserved.0     --------------------------
	.section	.nv.shared.reserved.0,"aw",@nobits
	.weak		__nv_reservedSMEM_offset_0_alias
	.size		__nv_reservedSMEM_offset_0_alias, 0, 0
	.other		__nv_reservedSMEM_offset_0_alias,@"STO_CUDA_RESERVED_SHARED STV_DEFAULT"
__nv_reservedSMEM_offset_0_alias:
	.zero		0


//--------------------- .nv.global                --------------------------
	.section	.nv.global,"aw",@nobits
.nv.global:
	.type		_ZN39_INTERNAL_c45c41ac_4_k_cu_a723b5ff_40784cute1_E,@object
	.size		_ZN39_INTERNAL_c45c41ac_4_k_cu_a723b5ff_40784cute1_E,(_ZN39_INTERNAL_c45c41ac_4_k_cu_a723b5ff_40784cuda3std3__45__cpo6cbeginE - _ZN39_INTERNAL_c45c41ac_4_k_cu_a723b5ff_40784cute1_E)
_ZN39_INTERNAL_c45c41ac_4_k_cu_a723b5ff_40784cute1_E:
	.zero		1
	.type		_ZN39_INTERNAL_c45c41ac_4_k_cu_a723b5ff_40784cuda3std3__45__cpo6cbeginE,@object
	.size		_ZN39_INTERNAL_c45c41ac_4_k_cu_a723b5ff_40784cuda3std3__45__cpo6cbeginE,(_ZN39_INTERNAL_c45c41ac_4_k_cu_a723b5ff_40784cuda3std3__48in_placeE - _ZN39_INTERNAL_c45c41ac_4_k_cu_a723b5ff_40784cuda3std3__45__cpo6cbeginE)
_ZN39_INTERNAL_c45c41ac_4_k_cu_a723b5ff_40784cuda3std3__45__cpo6cbeginE:
	.zero		1
	.type		_ZN39_INTERNAL_c45c41ac_4_k_cu_a723b5ff_40784cuda3std3__48in_placeE,@object
	.size		_ZN39_INTERNAL_c45c41ac_4_k_cu_a723b5ff_40784cuda3std3__48in_placeE,(_ZN39_INTERNAL_c45c41ac_4_k_cu_a723b5ff_40784cuda3std6ranges3__45__cpo9iter_moveE - _ZN39_INTERNAL_c45c41ac_4_k_cu_a723b5ff_40784cuda3std3__48in_placeE)
_ZN39_INTERNAL_c45c41ac_4_k_cu_a723b5ff_40784cuda3std3__48in_placeE:
	.zero		1
	.type		_ZN39_INTERNAL_c45c41ac_4_k_cu_a723b5ff_40784cuda3std6ranges3__45__cpo9iter_moveE,@object
	.size		_ZN39_INTERNAL_c45c41ac_4_k_cu_a723b5ff_40784cuda3std6ranges3__45__cpo9iter_moveE,(_ZN39_INTERNAL_c45c41ac_4_k_cu_a723b5ff_40784cuda3std3__45__cpo5beginE - _ZN39_INTERNAL_c45c41ac_4_k_cu_a723b5ff_40784cuda3std6ranges3__45__cpo9iter_moveE)
_ZN39_INTERNAL_c45c41ac_4_k_cu_a723b5ff_40784cuda3std6ranges3__45__cpo9iter_moveE:
	.zero		1
	.type		_ZN39_INTERNAL_c45c41ac_4_k_cu_a723b5ff_40784cuda3std3__45__cpo5beginE,@object
	.size		_ZN39_INTERNAL_c45c41ac_4_k_cu_a723b5ff_40784cuda3std3__45__cpo5beginE,(_ZN39_INTERNAL_c45c41ac_4_k_cu_a723b5ff_40784cuda3std3__441_GLOBAL__N__c45c41ac_4_k_cu_a723b5ff_40786ignoreE - _ZN39_INTERNAL_c45c41ac_4_k_cu_a723b5ff_40784cuda3std3__45__cpo5beginE)
_ZN39_INTERNAL_c45c41ac_4_k_cu_a723b5ff_40784cuda3std3__45__cpo5beginE:
	.zero		1
	.type		_ZN39_INTERNAL_c45c41ac_4_k_cu_a723b5ff_40784cuda3std3__441_GLOBAL__N__c45c41ac_4_k_cu_a723b5ff_40786ignoreE,@object
	.size		_ZN39_INTERNAL_c45c41ac_4_k_cu_a723b5ff_40784cuda3std3__441_GLOBAL__N__c45c41ac_4_k_cu_a723b5ff_40786ignoreE,(_ZN39_INTERNAL_c45c41ac_4_k_cu_a723b5ff_40784cute7productE - _ZN39_INTERNAL_c45c41ac_4_k_cu_a723b5ff_40784cuda3std3__441_GLOBAL__N__c45c41ac_4_k_cu_a723b5ff_40786ignoreE)
_ZN39_INTERNAL_c45c41ac_4_k_cu_a723b5ff_40784cuda3std3__441_GLOBAL__N__c45c41ac_4_k_cu_a723b5ff_40786ignoreE:
	.zero		1
	.type		_ZN39_INTERNAL_c45c41ac_4_k_cu_a723b5ff_40784cute7productE,@object
	.size		_ZN39_INTERNAL_c45c41ac_4_k_cu_a723b5ff_40784cute7productE,(_ZN39_INTERNAL_c45c41ac_4_k_cu_a723b5ff_40784cuda3std3__45__cpo3endE - _ZN39_INTERNAL_c45c41ac_4_k_cu_a723b5ff_40784cute7productE)
_ZN39_INTERNAL_c45c41ac_4_k_cu_a723b5ff_40784cute7productE:
	.zero		1
	.type		_ZN39_INTERNAL_c45c41ac_4_k_cu_a723b5ff_40784cuda3std3__45__cpo3endE,@object
	.size		_ZN39_INTERNAL_c45c41ac_4_k_cu_a723b5ff_40784cuda3std3__45__cpo3endE,(_ZN39_INTERNAL_c45c41ac_4_k_cu_a723b5ff_40784cuda3std3__419piecewise_constructE - _ZN39_INTERNAL_c45c41ac_4_k_cu_a723b5ff_40784cuda3std3__45__cpo3endE)
_ZN39_INTERNAL_c45c41ac_4_k_cu_a723b5ff_40784cuda3std3__45__cpo3endE:
	.zero		1
	.type		_ZN39_INTERNAL_c45c41ac_4_k_cu_a723b5ff_40784cuda3std3__419piecewise_constructE,@object
	.size		_ZN39_INTERNAL_c45c41ac_4_k_cu_a723b5ff_40784cuda3std3__419piecewise_constructE,(_ZN39_INTERNAL_c45c41ac_4_k_cu_a723b5ff_40784cuda3std3__45__cpo4cendE - _ZN39_INTERNAL_c45c41ac_4_k_cu_a723b5ff_40784cuda3std3__419piecewise_constructE)
_ZN39_INTERNAL_c45c41ac_4_k_cu_a723b5ff_40784cuda3std3__419piecewise_constructE:
	.zero		1
	.type		_ZN39_INTERNAL_c45c41ac_4_k_cu_a723b5ff_40784cuda3std3__45__cpo4cendE,@object
	.size		_ZN39_INTERNAL_c45c41ac_4_k_cu_a723b5ff_40784cuda3std3__45__cpo4cendE,(_ZN39_INTERNAL_c45c41ac_4_k_cu_a723b5ff_40784cuda3std6ranges3__45__cpo4swapE - _ZN39_INTERNAL_c45c41ac_4_k_cu_a723b5ff_40784cuda3std3__45__cpo4cendE)
_ZN39_INTERNAL_c45c41ac_4_k_cu_a723b5ff_40784cuda3std3__45__cpo4cendE:
	.zero		1
	.type		_ZN39_INTERNAL_c45c41ac_4_k_cu_a723b5ff_40784cuda3std6ranges3__45__cpo4swapE,@object
	.size		_ZN39_INTERNAL_c45c41ac_4_k_cu_a723b5ff_40784cuda3std6ranges3__45__cpo4swapE,(.L_8 - _ZN39_INTERNAL_c45c41ac_4_k_cu_a723b5ff_40784cuda3std6ranges3__45__cpo4swapE)
_ZN39_INTERNAL_c45c41ac_4_k_cu_a723b5ff_40784cuda3std6ranges3__45__cpo4swapE:
	.zero		1
.L_8:


//--------------------- .nv.constant0._ZN7cutlass13device_kernelINS_4gemm6kernel13GemmUniversalIN4cute5tupleIJiiiiEEENS1_10collective13CollectiveMmaINS1_34MainloopSm90TmaGmmaWarpSpecializedILi5ENS5_IJNS4_1CILi2EEENSA_ILi1EEESC_EEENS1_32KernelTmaWarpSpecializedPingpongEEENS5_IJNSA_ILi64EEENSA_ILi128EEESH_EEENS_10bfloat16_tENS5_IJlSC_lEEESJ_SK_NS4_8TiledMMAINS4_8MMA_AtomIJNS4_4SM904GMMA28MMA_64x128x16_F32BF16BF16_SSILNSO_5MajorE0ELSQ_0ELNSO_7ScaleInE1ELSR_1EEEEEENS4_6LayoutINS5_IJSC_SC_SC_EEENS5_IJNSA_ILi0EEESW_SW_EEEEENS5_IJNS4_10UnderscoreESZ_SZ_EEEEENS4_13SM90_TMA_LOADENS4_14ComposedLayoutINS4_7SwizzleILi3ELi4ELi3EEENS4_18smem_ptr_flag_bitsILi16EEENSU_INS5_IJNSA_ILi8EEESG_EEENS5_IJSG_SC_EEEEEEEvNS4_8identityENS4_23SM90_TMA_LOAD_MULTICASTES1C_vS1D_EENS_8epilogue10collective6detail29Sm90TmaWarpSpecializedAdapterINS1H_15DefaultEpilogueISJ_SK_SK_NS1G_6thread17LinearCombinationISJ_Li1EffLNS1L_9ScaleType4KindE0ELNS_15FloatRoundStyleE2ESJ_EENS1_15EpilogueDefaultEEEEEvvEEEEvNT_6ParamsE --------------------------
	.section	.nv.constant0._ZN7cutlass13device_kernelINS_4gemm6kernel13GemmUniversalIN4cute5tupleIJiiiiEEENS1_10collective13CollectiveMmaINS1_34MainloopSm90TmaGmmaWarpSpecializedILi5ENS5_IJNS4_1CILi2EEENSA_ILi1EEESC_EEENS1_32KernelTmaWarpSpecializedPingpongEEENS5_IJNSA_ILi64EEENSA_ILi128EEESH_EEENS_10bfloat16_tENS5_IJlSC_lEEESJ_SK_NS4_8TiledMMAINS4_8MMA_AtomIJNS4_4SM904GMMA28MMA_64x128x16_F32BF16BF16_SSILNSO_5MajorE0ELSQ_0ELNSO_7ScaleInE1ELSR_1EEEEEENS4_6LayoutINS5_IJSC_SC_SC_EEENS5_IJNSA_ILi0EEESW_SW_EEEEENS5_IJNS4_10UnderscoreESZ_SZ_EEEEENS4_13SM90_TMA_LOADENS4_14ComposedLayoutINS4_7SwizzleILi3ELi4ELi3EEENS4_18smem_ptr_flag_bitsILi16EEENSU_INS5_IJNSA_ILi8EEESG_EEENS5_IJSG_SC_EEEEEEEvNS4_8identityENS4_23SM90_TMA_LOAD_MULTICASTES1C_vS1D_EENS_8epilogue10collective6detail29Sm90TmaWarpSpecializedAdapterINS1H_15DefaultEpilogueISJ_SK_SK_NS1G_6thread17LinearCombinationISJ_Li1EffLNS1L_9ScaleType4KindE0ELNS_15FloatRoundStyleE2ESJ_EENS1_15EpilogueDefaultEEEEEvvEEEEvNT_6ParamsE,"a",@progbits
	.sectionflags	@""
	.align	4
.nv.constant0._ZN7cutlass13device_kernelINS_4gemm6kernel13GemmUniversalIN4cute5tupleIJiiiiEEENS1_10collective13CollectiveMmaINS1_34MainloopSm90TmaGmmaWarpSpecializedILi5ENS5_IJNS4_1CILi2EEENSA_ILi1EEESC_EEENS1_32KernelTmaWarpSpecializedPingpongEEENS5_IJNSA_ILi64EEENSA_ILi128EEESH_EEENS_10bfloat16_tENS5_IJlSC_lEEESJ_SK_NS4_8TiledMMAINS4_8MMA_AtomIJNS4_4SM904GMMA28MMA_64x128x16_F32BF16BF16_SSILNSO_5MajorE0ELSQ_0ELNSO_7ScaleInE1ELSR_1EEEEEENS4_6LayoutINS5_IJSC_SC_SC_EEENS5_IJNSA_ILi0EEESW_SW_EEEEENS5_IJNS4_10UnderscoreESZ_SZ_EEEEENS4_13SM90_TMA_LOADENS4_14ComposedLayoutINS4_7SwizzleILi3ELi4ELi3EEENS4_18smem_ptr_flag_bitsILi16EEENSU_INS5_IJNSA_ILi8EEESG_EEENS5_IJSG_SC_EEEEEEEvNS4_8identityENS4_23SM90_TMA_LOAD_MULTICASTES1C_vS1D_EENS_8epilogue10collective6detail29Sm90TmaWarpSpecializedAdapterINS1H_15DefaultEpilogueISJ_SK_SK_NS1G_6thread17LinearCombinationISJ_Li1EffLNS1L_9ScaleType4KindE0ELNS_15FloatRoundStyleE2ESJ_EENS1_15EpilogueDefaultEEEEEvvEEEEvNT_6ParamsE:
	.zero		1664


//--------------------- SYMBOLS --------------------------

	.type		.nv.reservedSmem.offset0,@object
	.size		.nv.reservedSmem.offset0,0x4
	.type		__assertfail,@function
